//
// Generated by NVIDIA NVVM Compiler
//
// Compiler Build ID: CL-36424714
// Cuda compilation tools, release 13.0, V13.0.88
// Based on NVVM 20.0.0
//

.version 9.0
.target sm_100
.address_size 64

	// .globl	_Z10mysgemm_v8iiifPfS_fS_
// _ZZ10mysgemm_v8iiifPfS_fS_E3sa8 has been demoted
// _ZZ10mysgemm_v8iiifPfS_fS_E3sb8 has been demoted

.visible .entry _Z10mysgemm_v8iiifPfS_fS_(
	.param .u32 _Z10mysgemm_v8iiifPfS_fS__param_0,
	.param .u32 _Z10mysgemm_v8iiifPfS_fS__param_1,
	.param .u32 _Z10mysgemm_v8iiifPfS_fS__param_2,
	.param .f32 _Z10mysgemm_v8iiifPfS_fS__param_3,
	.param .u64 .ptr .align 1 _Z10mysgemm_v8iiifPfS_fS__param_4,
	.param .u64 .ptr .align 1 _Z10mysgemm_v8iiifPfS_fS__param_5,
	.param .f32 _Z10mysgemm_v8iiifPfS_fS__param_6,
	.param .u64 .ptr .align 1 _Z10mysgemm_v8iiifPfS_fS__param_7
)
.maxntid 256
{
	.reg .pred 	%p<3>;
	.reg .b32 	%r<51>;
	.reg .b32 	%f<1103>;
	.reg .b64 	%rd<36>;
	// demoted variable
	.shared .align 4 .b8 _ZZ10mysgemm_v8iiifPfS_fS_E3sa8[4096];
	// demoted variable
	.shared .align 4 .b8 _ZZ10mysgemm_v8iiifPfS_fS_E3sb8[4096];
	ld.param.u32 	%r14, [_Z10mysgemm_v8iiifPfS_fS__param_2];
	ld.param.u64 	%rd8, [_Z10mysgemm_v8iiifPfS_fS__param_4];
	ld.param.u64 	%rd9, [_Z10mysgemm_v8iiifPfS_fS__param_5];
	mov.u32 	%r1, %tid.x;
	mov.u32 	%r15, %ctaid.x;
	mov.u32 	%r16, %ctaid.y;
	shr.u32 	%r2, %r1, 1;
	shl.b32 	%r17, %r1, 3;
	and.b32  	%r3, %r17, 120;
	and.b32  	%r4, %r2, 120;
	shl.b32 	%r5, %r15, 7;
	shl.b32 	%r6, %r16, 7;
	setp.lt.s32 	%p1, %r14, 1;
	mov.f32 	%f1039, 0f00000000;
	mov.f32 	%f1040, %f1039;
	mov.f32 	%f1041, %f1039;
	mov.f32 	%f1042, %f1039;
	mov.f32 	%f1043, %f1039;
	mov.f32 	%f1044, %f1039;
	mov.f32 	%f1045, %f1039;
	mov.f32 	%f1046, %f1039;
	mov.f32 	%f1047, %f1039;
	mov.f32 	%f1048, %f1039;
	mov.f32 	%f1049, %f1039;
	mov.f32 	%f1050, %f1039;
	mov.f32 	%f1051, %f1039;
	mov.f32 	%f1052, %f1039;
	mov.f32 	%f1053, %f1039;
	mov.f32 	%f1054, %f1039;
	mov.f32 	%f1055, %f1039;
	mov.f32 	%f1056, %f1039;
	mov.f32 	%f1057, %f1039;
	mov.f32 	%f1058, %f1039;
	mov.f32 	%f1059, %f1039;
	mov.f32 	%f1060, %f1039;
	mov.f32 	%f1061, %f1039;
	mov.f32 	%f1062, %f1039;
	mov.f32 	%f1063, %f1039;
	mov.f32 	%f1064, %f1039;
	mov.f32 	%f1065, %f1039;
	mov.f32 	%f1066, %f1039;
	mov.f32 	%f1067, %f1039;
	mov.f32 	%f1068, %f1039;
	mov.f32 	%f1069, %f1039;
	mov.f32 	%f1070, %f1039;
	mov.f32 	%f1071, %f1039;
	mov.f32 	%f1072, %f1039;
	mov.f32 	%f1073, %f1039;
	mov.f32 	%f1074, %f1039;
	mov.f32 	%f1075, %f1039;
	mov.f32 	%f1076, %f1039;
	mov.f32 	%f1077, %f1039;
	mov.f32 	%f1078, %f1039;
	mov.f32 	%f1079, %f1039;
	mov.f32 	%f1080, %f1039;
	mov.f32 	%f1081, %f1039;
	mov.f32 	%f1082, %f1039;
	mov.f32 	%f1083, %f1039;
	mov.f32 	%f1084, %f1039;
	mov.f32 	%f1085, %f1039;
	mov.f32 	%f1086, %f1039;
	mov.f32 	%f1087, %f1039;
	mov.f32 	%f1088, %f1039;
	mov.f32 	%f1089, %f1039;
	mov.f32 	%f1090, %f1039;
	mov.f32 	%f1091, %f1039;
	mov.f32 	%f1092, %f1039;
	mov.f32 	%f1093, %f1039;
	mov.f32 	%f1094, %f1039;
	mov.f32 	%f1095, %f1039;
	mov.f32 	%f1096, %f1039;
	mov.f32 	%f1097, %f1039;
	mov.f32 	%f1098, %f1039;
	mov.f32 	%f1099, %f1039;
	mov.f32 	%f1100, %f1039;
	mov.f32 	%f1101, %f1039;
	mov.f32 	%f1102, %f1039;
	@%p1 bra 	$L__BB0_3;
	ld.param.u32 	%r48, [_Z10mysgemm_v8iiifPfS_fS__param_0];
	mul.lo.s32 	%r19, %r14, %r6;
	shl.b32 	%r20, %r48, 3;
	shl.b32 	%r21, %r1, 2;
	and.b32  	%r22, %r21, 4;
	shr.u32 	%r23, %r1, 5;
	and.b32  	%r24, %r21, 124;
	mad.lo.s32 	%r25, %r48, %r23, %r24;
	mad.lo.s32 	%r26, %r14, %r2, %r22;
	shl.b32 	%r27, %r1, 4;
	mov.u32 	%r28, _ZZ10mysgemm_v8iiifPfS_fS_E3sa8;
	add.s32 	%r7, %r28, %r27;
	shl.b32 	%r29, %r2, 2;
	shl.b32 	%r30, %r1, 11;
	and.b32  	%r31, %r30, 2048;
	or.b32  	%r32, %r31, %r29;
	mov.u32 	%r33, _ZZ10mysgemm_v8iiifPfS_fS_E3sb8;
	add.s32 	%r8, %r33, %r32;
	shl.b32 	%r34, %r3, 2;
	add.s32 	%r9, %r28, %r34;
	shl.b32 	%r35, %r4, 2;
	add.s32 	%r10, %r33, %r35;
	mul.wide.s32 	%rd11, %r19, 4;
	mul.wide.u32 	%rd12, %r26, 4;
	add.s64 	%rd13, %rd11, %rd12;
	cvta.to.global.u64 	%rd14, %rd9;
	add.s64 	%rd35, %rd14, %rd13;
	mul.wide.s32 	%rd15, %r5, 4;
	mul.wide.s32 	%rd16, %r25, 4;
	add.s64 	%rd17, %rd15, %rd16;
	cvta.to.global.u64 	%rd18, %rd8;
	add.s64 	%rd34, %rd18, %rd17;
	mul.wide.s32 	%rd3, %r20, 4;
	mov.f32 	%f1102, 0f00000000;
	mov.b32 	%r50, 0;
	mov.f32 	%f1101, %f1102;
	mov.f32 	%f1100, %f1102;
	mov.f32 	%f1099, %f1102;
	mov.f32 	%f1098, %f1102;
	mov.f32 	%f1097, %f1102;
	mov.f32 	%f1096, %f1102;
	mov.f32 	%f1095, %f1102;
	mov.f32 	%f1094, %f1102;
	mov.f32 	%f1093, %f1102;
	mov.f32 	%f1092, %f1102;
	mov.f32 	%f1091, %f1102;
	mov.f32 	%f1090, %f1102;
	mov.f32 	%f1089, %f1102;
	mov.f32 	%f1088, %f1102;
	mov.f32 	%f1087, %f1102;
	mov.f32 	%f1086, %f1102;
	mov.f32 	%f1085, %f1102;
	mov.f32 	%f1084, %f1102;
	mov.f32 	%f1083, %f1102;
	mov.f32 	%f1082, %f1102;
	mov.f32 	%f1081, %f1102;
	mov.f32 	%f1080, %f1102;
	mov.f32 	%f1079, %f1102;
	mov.f32 	%f1078, %f1102;
	mov.f32 	%f1077, %f1102;
	mov.f32 	%f1076, %f1102;
	mov.f32 	%f1075, %f1102;
	mov.f32 	%f1074, %f1102;
	mov.f32 	%f1073, %f1102;
	mov.f32 	%f1072, %f1102;
	mov.f32 	%f1071, %f1102;
	mov.f32 	%f1070, %f1102;
	mov.f32 	%f1069, %f1102;
	mov.f32 	%f1068, %f1102;
	mov.f32 	%f1067, %f1102;
	mov.f32 	%f1066, %f1102;
	mov.f32 	%f1065, %f1102;
	mov.f32 	%f1064, %f1102;
	mov.f32 	%f1063, %f1102;
	mov.f32 	%f1062, %f1102;
	mov.f32 	%f1061, %f1102;
	mov.f32 	%f1060, %f1102;
	mov.f32 	%f1059, %f1102;
	mov.f32 	%f1058, %f1102;
	mov.f32 	%f1057, %f1102;
	mov.f32 	%f1056, %f1102;
	mov.f32 	%f1055, %f1102;
	mov.f32 	%f1054, %f1102;
	mov.f32 	%f1053, %f1102;
	mov.f32 	%f1052, %f1102;
	mov.f32 	%f1051, %f1102;
	mov.f32 	%f1050, %f1102;
	mov.f32 	%f1049, %f1102;
	mov.f32 	%f1048, %f1102;
	mov.f32 	%f1047, %f1102;
	mov.f32 	%f1046, %f1102;
	mov.f32 	%f1045, %f1102;
	mov.f32 	%f1044, %f1102;
	mov.f32 	%f1043, %f1102;
	mov.f32 	%f1042, %f1102;
	mov.f32 	%f1041, %f1102;
	mov.f32 	%f1040, %f1102;
	mov.f32 	%f1039, %f1102;
$L__BB0_2:
	ld.global.v4.f32 	{%f197, %f198, %f199, %f200}, [%rd34];
	ld.global.v4.f32 	{%f201, %f202, %f203, %f204}, [%rd35];
	st.shared.v4.f32 	[%r7], {%f197, %f198, %f199, %f200};
	st.shared.f32 	[%r8], %f201;
	st.shared.f32 	[%r8+512], %f202;
	st.shared.f32 	[%r8+1024], %f203;
	st.shared.f32 	[%r8+1536], %f204;
	bar.sync 	0;
	ld.shared.v4.f32 	{%f205, %f206, %f207, %f208}, [%r9];
	ld.shared.v4.f32 	{%f209, %f210, %f211, %f212}, [%r9+16];
	ld.shared.v4.f32 	{%f213, %f214, %f215, %f216}, [%r10];
	ld.shared.v4.f32 	{%f217, %f218, %f219, %f220}, [%r10+16];
	fma.rn.f32 	%f221, %f205, %f213, %f1039;
	fma.rn.f32 	%f222, %f206, %f213, %f1040;
	fma.rn.f32 	%f223, %f207, %f213, %f1041;
	fma.rn.f32 	%f224, %f208, %f213, %f1042;
	fma.rn.f32 	%f225, %f209, %f213, %f1043;
	fma.rn.f32 	%f226, %f210, %f213, %f1044;
	fma.rn.f32 	%f227, %f211, %f213, %f1045;
	fma.rn.f32 	%f228, %f212, %f213, %f1046;
	fma.rn.f32 	%f229, %f205, %f214, %f1047;
	fma.rn.f32 	%f230, %f206, %f214, %f1048;
	fma.rn.f32 	%f231, %f207, %f214, %f1049;
	fma.rn.f32 	%f232, %f208, %f214, %f1050;
	fma.rn.f32 	%f233, %f209, %f214, %f1051;
	fma.rn.f32 	%f234, %f210, %f214, %f1052;
	fma.rn.f32 	%f235, %f211, %f214, %f1053;
	fma.rn.f32 	%f236, %f212, %f214, %f1054;
	fma.rn.f32 	%f237, %f205, %f215, %f1055;
	fma.rn.f32 	%f238, %f206, %f215, %f1056;
	fma.rn.f32 	%f239, %f207, %f215, %f1057;
	fma.rn.f32 	%f240, %f208, %f215, %f1058;
	fma.rn.f32 	%f241, %f209, %f215, %f1059;
	fma.rn.f32 	%f242, %f210, %f215, %f1060;
	fma.rn.f32 	%f243, %f211, %f215, %f1061;
	fma.rn.f32 	%f244, %f212, %f215, %f1062;
	fma.rn.f32 	%f245, %f205, %f216, %f1063;
	fma.rn.f32 	%f246, %f206, %f216, %f1064;
	fma.rn.f32 	%f247, %f207, %f216, %f1065;
	fma.rn.f32 	%f248, %f208, %f216, %f1066;
	fma.rn.f32 	%f249, %f209, %f216, %f1067;
	fma.rn.f32 	%f250, %f210, %f216, %f1068;
	fma.rn.f32 	%f251, %f211, %f216, %f1069;
	fma.rn.f32 	%f252, %f212, %f216, %f1070;
	fma.rn.f32 	%f253, %f205, %f217, %f1071;
	fma.rn.f32 	%f254, %f206, %f217, %f1072;
	fma.rn.f32 	%f255, %f207, %f217, %f1073;
	fma.rn.f32 	%f256, %f208, %f217, %f1074;
	fma.rn.f32 	%f257, %f209, %f217, %f1075;
	fma.rn.f32 	%f258, %f210, %f217, %f1076;
	fma.rn.f32 	%f259, %f211, %f217, %f1077;
	fma.rn.f32 	%f260, %f212, %f217, %f1078;
	fma.rn.f32 	%f261, %f205, %f218, %f1079;
	fma.rn.f32 	%f262, %f206, %f218, %f1080;
	fma.rn.f32 	%f263, %f207, %f218, %f1081;
	fma.rn.f32 	%f264, %f208, %f218, %f1082;
	fma.rn.f32 	%f265, %f209, %f218, %f1083;
	fma.rn.f32 	%f266, %f210, %f218, %f1084;
	fma.rn.f32 	%f267, %f211, %f218, %f1085;
	fma.rn.f32 	%f268, %f212, %f218, %f1086;
	fma.rn.f32 	%f269, %f205, %f219, %f1087;
	fma.rn.f32 	%f270, %f206, %f219, %f1088;
	fma.rn.f32 	%f271, %f207, %f219, %f1089;
	fma.rn.f32 	%f272, %f208, %f219, %f1090;
	fma.rn.f32 	%f273, %f209, %f219, %f1091;
	fma.rn.f32 	%f274, %f210, %f219, %f1092;
	fma.rn.f32 	%f275, %f211, %f219, %f1093;
	fma.rn.f32 	%f276, %f212, %f219, %f1094;
	fma.rn.f32 	%f277, %f205, %f220, %f1095;
	fma.rn.f32 	%f278, %f206, %f220, %f1096;
	fma.rn.f32 	%f279, %f207, %f220, %f1097;
	fma.rn.f32 	%f280, %f208, %f220, %f1098;
	fma.rn.f32 	%f281, %f209, %f220, %f1099;
	fma.rn.f32 	%f282, %f210, %f220, %f1100;
	fma.rn.f32 	%f283, %f211, %f220, %f1101;
	fma.rn.f32 	%f284, %f212, %f220, %f1102;
	ld.shared.v4.f32 	{%f285, %f286, %f287, %f288}, [%r9+512];
	ld.shared.v4.f32 	{%f289, %f290, %f291, %f292}, [%r9+528];
	ld.shared.v4.f32 	{%f293, %f294, %f295, %f296}, [%r10+512];
	ld.shared.v4.f32 	{%f297, %f298, %f299, %f300}, [%r10+528];
	fma.rn.f32 	%f301, %f285, %f293, %f221;
	fma.rn.f32 	%f302, %f286, %f293, %f222;
	fma.rn.f32 	%f303, %f287, %f293, %f223;
	fma.rn.f32 	%f304, %f288, %f293, %f224;
	fma.rn.f32 	%f305, %f289, %f293, %f225;
	fma.rn.f32 	%f306, %f290, %f293, %f226;
	fma.rn.f32 	%f307, %f291, %f293, %f227;
	fma.rn.f32 	%f308, %f292, %f293, %f228;
	fma.rn.f32 	%f309, %f285, %f294, %f229;
	fma.rn.f32 	%f310, %f286, %f294, %f230;
	fma.rn.f32 	%f311, %f287, %f294, %f231;
	fma.rn.f32 	%f312, %f288, %f294, %f232;
	fma.rn.f32 	%f313, %f289, %f294, %f233;
	fma.rn.f32 	%f314, %f290, %f294, %f234;
	fma.rn.f32 	%f315, %f291, %f294, %f235;
	fma.rn.f32 	%f316, %f292, %f294, %f236;
	fma.rn.f32 	%f317, %f285, %f295, %f237;
	fma.rn.f32 	%f318, %f286, %f295, %f238;
	fma.rn.f32 	%f319, %f287, %f295, %f239;
	fma.rn.f32 	%f320, %f288, %f295, %f240;
	fma.rn.f32 	%f321, %f289, %f295, %f241;
	fma.rn.f32 	%f322, %f290, %f295, %f242;
	fma.rn.f32 	%f323, %f291, %f295, %f243;
	fma.rn.f32 	%f324, %f292, %f295, %f244;
	fma.rn.f32 	%f325, %f285, %f296, %f245;
	fma.rn.f32 	%f326, %f286, %f296, %f246;
	fma.rn.f32 	%f327, %f287, %f296, %f247;
	fma.rn.f32 	%f328, %f288, %f296, %f248;
	fma.rn.f32 	%f329, %f289, %f296, %f249;
	fma.rn.f32 	%f330, %f290, %f296, %f250;
	fma.rn.f32 	%f331, %f291, %f296, %f251;
	fma.rn.f32 	%f332, %f292, %f296, %f252;
	fma.rn.f32 	%f333, %f285, %f297, %f253;
	fma.rn.f32 	%f334, %f286, %f297, %f254;
	fma.rn.f32 	%f335, %f287, %f297, %f255;
	fma.rn.f32 	%f336, %f288, %f297, %f256;
	fma.rn.f32 	%f337, %f289, %f297, %f257;
	fma.rn.f32 	%f338, %f290, %f297, %f258;
	fma.rn.f32 	%f339, %f291, %f297, %f259;
	fma.rn.f32 	%f340, %f292, %f297, %f260;
	fma.rn.f32 	%f341, %f285, %f298, %f261;
	fma.rn.f32 	%f342, %f286, %f298, %f262;
	fma.rn.f32 	%f343, %f287, %f298, %f263;
	fma.rn.f32 	%f344, %f288, %f298, %f264;
	fma.rn.f32 	%f345, %f289, %f298, %f265;
	fma.rn.f32 	%f346, %f290, %f298, %f266;
	fma.rn.f32 	%f347, %f291, %f298, %f267;
	fma.rn.f32 	%f348, %f292, %f298, %f268;
	fma.rn.f32 	%f349, %f285, %f299, %f269;
	fma.rn.f32 	%f350, %f286, %f299, %f270;
	fma.rn.f32 	%f351, %f287, %f299, %f271;
	fma.rn.f32 	%f352, %f288, %f299, %f272;
	fma.rn.f32 	%f353, %f289, %f299, %f273;
	fma.rn.f32 	%f354, %f290, %f299, %f274;
	fma.rn.f32 	%f355, %f291, %f299, %f275;
	fma.rn.f32 	%f356, %f292, %f299, %f276;
	fma.rn.f32 	%f357, %f285, %f300, %f277;
	fma.rn.f32 	%f358, %f286, %f300, %f278;
	fma.rn.f32 	%f359, %f287, %f300, %f279;
	fma.rn.f32 	%f360, %f288, %f300, %f280;
	fma.rn.f32 	%f361, %f289, %f300, %f281;
	fma.rn.f32 	%f362, %f290, %f300, %f282;
	fma.rn.f32 	%f363, %f291, %f300, %f283;
	fma.rn.f32 	%f364, %f292, %f300, %f284;
	ld.shared.v4.f32 	{%f365, %f366, %f367, %f368}, [%r9+1024];
	ld.shared.v4.f32 	{%f369, %f370, %f371, %f372}, [%r9+1040];
	ld.shared.v4.f32 	{%f373, %f374, %f375, %f376}, [%r10+1024];
	ld.shared.v4.f32 	{%f377, %f378, %f379, %f380}, [%r10+1040];
	fma.rn.f32 	%f381, %f365, %f373, %f301;
	fma.rn.f32 	%f382, %f366, %f373, %f302;
	fma.rn.f32 	%f383, %f367, %f373, %f303;
	fma.rn.f32 	%f384, %f368, %f373, %f304;
	fma.rn.f32 	%f385, %f369, %f373, %f305;
	fma.rn.f32 	%f386, %f370, %f373, %f306;
	fma.rn.f32 	%f387, %f371, %f373, %f307;
	fma.rn.f32 	%f388, %f372, %f373, %f308;
	fma.rn.f32 	%f389, %f365, %f374, %f309;
	fma.rn.f32 	%f390, %f366, %f374, %f310;
	fma.rn.f32 	%f391, %f367, %f374, %f311;
	fma.rn.f32 	%f392, %f368, %f374, %f312;
	fma.rn.f32 	%f393, %f369, %f374, %f313;
	fma.rn.f32 	%f394, %f370, %f374, %f314;
	fma.rn.f32 	%f395, %f371, %f374, %f315;
	fma.rn.f32 	%f396, %f372, %f374, %f316;
	fma.rn.f32 	%f397, %f365, %f375, %f317;
	fma.rn.f32 	%f398, %f366, %f375, %f318;
	fma.rn.f32 	%f399, %f367, %f375, %f319;
	fma.rn.f32 	%f400, %f368, %f375, %f320;
	fma.rn.f32 	%f401, %f369, %f375, %f321;
	fma.rn.f32 	%f402, %f370, %f375, %f322;
	fma.rn.f32 	%f403, %f371, %f375, %f323;
	fma.rn.f32 	%f404, %f372, %f375, %f324;
	fma.rn.f32 	%f405, %f365, %f376, %f325;
	fma.rn.f32 	%f406, %f366, %f376, %f326;
	fma.rn.f32 	%f407, %f367, %f376, %f327;
	fma.rn.f32 	%f408, %f368, %f376, %f328;
	fma.rn.f32 	%f409, %f369, %f376, %f329;
	fma.rn.f32 	%f410, %f370, %f376, %f330;
	fma.rn.f32 	%f411, %f371, %f376, %f331;
	fma.rn.f32 	%f412, %f372, %f376, %f332;
	fma.rn.f32 	%f413, %f365, %f377, %f333;
	fma.rn.f32 	%f414, %f366, %f377, %f334;
	fma.rn.f32 	%f415, %f367, %f377, %f335;
	fma.rn.f32 	%f416, %f368, %f377, %f336;
	fma.rn.f32 	%f417, %f369, %f377, %f337;
	fma.rn.f32 	%f418, %f370, %f377, %f338;
	fma.rn.f32 	%f419, %f371, %f377, %f339;
	fma.rn.f32 	%f420, %f372, %f377, %f340;
	fma.rn.f32 	%f421, %f365, %f378, %f341;
	fma.rn.f32 	%f422, %f366, %f378, %f342;
	fma.rn.f32 	%f423, %f367, %f378, %f343;
	fma.rn.f32 	%f424, %f368, %f378, %f344;
	fma.rn.f32 	%f425, %f369, %f378, %f345;
	fma.rn.f32 	%f426, %f370, %f378, %f346;
	fma.rn.f32 	%f427, %f371, %f378, %f347;
	fma.rn.f32 	%f428, %f372, %f378, %f348;
	fma.rn.f32 	%f429, %f365, %f379, %f349;
	fma.rn.f32 	%f430, %f366, %f379, %f350;
	fma.rn.f32 	%f431, %f367, %f379, %f351;
	fma.rn.f32 	%f432, %f368, %f379, %f352;
	fma.rn.f32 	%f433, %f369, %f379, %f353;
	fma.rn.f32 	%f434, %f370, %f379, %f354;
	fma.rn.f32 	%f435, %f371, %f379, %f355;
	fma.rn.f32 	%f436, %f372, %f379, %f356;
	fma.rn.f32 	%f437, %f365, %f380, %f357;
	fma.rn.f32 	%f438, %f366, %f380, %f358;
	fma.rn.f32 	%f439, %f367, %f380, %f359;
	fma.rn.f32 	%f440, %f368, %f380, %f360;
	fma.rn.f32 	%f441, %f369, %f380, %f361;
	fma.rn.f32 	%f442, %f370, %f380, %f362;
	fma.rn.f32 	%f443, %f371, %f380, %f363;
	fma.rn.f32 	%f444, %f372, %f380, %f364;
	ld.shared.v4.f32 	{%f445, %f446, %f447, %f448}, [%r9+1536];
	ld.shared.v4.f32 	{%f449, %f450, %f451, %f452}, [%r9+1552];
	ld.shared.v4.f32 	{%f453, %f454, %f455, %f456}, [%r10+1536];
	ld.shared.v4.f32 	{%f457, %f458, %f459, %f460}, [%r10+1552];
	fma.rn.f32 	%f461, %f445, %f453, %f381;
	fma.rn.f32 	%f462, %f446, %f453, %f382;
	fma.rn.f32 	%f463, %f447, %f453, %f383;
	fma.rn.f32 	%f464, %f448, %f453, %f384;
	fma.rn.f32 	%f465, %f449, %f453, %f385;
	fma.rn.f32 	%f466, %f450, %f453, %f386;
	fma.rn.f32 	%f467, %f451, %f453, %f387;
	fma.rn.f32 	%f468, %f452, %f453, %f388;
	fma.rn.f32 	%f469, %f445, %f454, %f389;
	fma.rn.f32 	%f470, %f446, %f454, %f390;
	fma.rn.f32 	%f471, %f447, %f454, %f391;
	fma.rn.f32 	%f472, %f448, %f454, %f392;
	fma.rn.f32 	%f473, %f449, %f454, %f393;
	fma.rn.f32 	%f474, %f450, %f454, %f394;
	fma.rn.f32 	%f475, %f451, %f454, %f395;
	fma.rn.f32 	%f476, %f452, %f454, %f396;
	fma.rn.f32 	%f477, %f445, %f455, %f397;
	fma.rn.f32 	%f478, %f446, %f455, %f398;
	fma.rn.f32 	%f479, %f447, %f455, %f399;
	fma.rn.f32 	%f480, %f448, %f455, %f400;
	fma.rn.f32 	%f481, %f449, %f455, %f401;
	fma.rn.f32 	%f482, %f450, %f455, %f402;
	fma.rn.f32 	%f483, %f451, %f455, %f403;
	fma.rn.f32 	%f484, %f452, %f455, %f404;
	fma.rn.f32 	%f485, %f445, %f456, %f405;
	fma.rn.f32 	%f486, %f446, %f456, %f406;
	fma.rn.f32 	%f487, %f447, %f456, %f407;
	fma.rn.f32 	%f488, %f448, %f456, %f408;
	fma.rn.f32 	%f489, %f449, %f456, %f409;
	fma.rn.f32 	%f490, %f450, %f456, %f410;
	fma.rn.f32 	%f491, %f451, %f456, %f411;
	fma.rn.f32 	%f492, %f452, %f456, %f412;
	fma.rn.f32 	%f493, %f445, %f457, %f413;
	fma.rn.f32 	%f494, %f446, %f457, %f414;
	fma.rn.f32 	%f495, %f447, %f457, %f415;
	fma.rn.f32 	%f496, %f448, %f457, %f416;
	fma.rn.f32 	%f497, %f449, %f457, %f417;
	fma.rn.f32 	%f498, %f450, %f457, %f418;
	fma.rn.f32 	%f499, %f451, %f457, %f419;
	fma.rn.f32 	%f500, %f452, %f457, %f420;
	fma.rn.f32 	%f501, %f445, %f458, %f421;
	fma.rn.f32 	%f502, %f446, %f458, %f422;
	fma.rn.f32 	%f503, %f447, %f458, %f423;
	fma.rn.f32 	%f504, %f448, %f458, %f424;
	fma.rn.f32 	%f505, %f449, %f458, %f425;
	fma.rn.f32 	%f506, %f450, %f458, %f426;
	fma.rn.f32 	%f507, %f451, %f458, %f427;
	fma.rn.f32 	%f508, %f452, %f458, %f428;
	fma.rn.f32 	%f509, %f445, %f459, %f429;
	fma.rn.f32 	%f510, %f446, %f459, %f430;
	fma.rn.f32 	%f511, %f447, %f459, %f431;
	fma.rn.f32 	%f512, %f448, %f459, %f432;
	fma.rn.f32 	%f513, %f449, %f459, %f433;
	fma.rn.f32 	%f514, %f450, %f459, %f434;
	fma.rn.f32 	%f515, %f451, %f459, %f435;
	fma.rn.f32 	%f516, %f452, %f459, %f436;
	fma.rn.f32 	%f517, %f445, %f460, %f437;
	fma.rn.f32 	%f518, %f446, %f460, %f438;
	fma.rn.f32 	%f519, %f447, %f460, %f439;
	fma.rn.f32 	%f520, %f448, %f460, %f440;
	fma.rn.f32 	%f521, %f449, %f460, %f441;
	fma.rn.f32 	%f522, %f450, %f460, %f442;
	fma.rn.f32 	%f523, %f451, %f460, %f443;
	fma.rn.f32 	%f524, %f452, %f460, %f444;
	ld.shared.v4.f32 	{%f525, %f526, %f527, %f528}, [%r9+2048];
	ld.shared.v4.f32 	{%f529, %f530, %f531, %f532}, [%r9+2064];
	ld.shared.v4.f32 	{%f533, %f534, %f535, %f536}, [%r10+2048];
	ld.shared.v4.f32 	{%f537, %f538, %f539, %f540}, [%r10+2064];
	fma.rn.f32 	%f541, %f525, %f533, %f461;
	fma.rn.f32 	%f542, %f526, %f533, %f462;
	fma.rn.f32 	%f543, %f527, %f533, %f463;
	fma.rn.f32 	%f544, %f528, %f533, %f464;
	fma.rn.f32 	%f545, %f529, %f533, %f465;
	fma.rn.f32 	%f546, %f530, %f533, %f466;
	fma.rn.f32 	%f547, %f531, %f533, %f467;
	fma.rn.f32 	%f548, %f532, %f533, %f468;
	fma.rn.f32 	%f549, %f525, %f534, %f469;
	fma.rn.f32 	%f550, %f526, %f534, %f470;
	fma.rn.f32 	%f551, %f527, %f534, %f471;
	fma.rn.f32 	%f552, %f528, %f534, %f472;
	fma.rn.f32 	%f553, %f529, %f534, %f473;
	fma.rn.f32 	%f554, %f530, %f534, %f474;
	fma.rn.f32 	%f555, %f531, %f534, %f475;
	fma.rn.f32 	%f556, %f532, %f534, %f476;
	fma.rn.f32 	%f557, %f525, %f535, %f477;
	fma.rn.f32 	%f558, %f526, %f535, %f478;
	fma.rn.f32 	%f559, %f527, %f535, %f479;
	fma.rn.f32 	%f560, %f528, %f535, %f480;
	fma.rn.f32 	%f561, %f529, %f535, %f481;
	fma.rn.f32 	%f562, %f530, %f535, %f482;
	fma.rn.f32 	%f563, %f531, %f535, %f483;
	fma.rn.f32 	%f564, %f532, %f535, %f484;
	fma.rn.f32 	%f565, %f525, %f536, %f485;
	fma.rn.f32 	%f566, %f526, %f536, %f486;
	fma.rn.f32 	%f567, %f527, %f536, %f487;
	fma.rn.f32 	%f568, %f528, %f536, %f488;
	fma.rn.f32 	%f569, %f529, %f536, %f489;
	fma.rn.f32 	%f570, %f530, %f536, %f490;
	fma.rn.f32 	%f571, %f531, %f536, %f491;
	fma.rn.f32 	%f572, %f532, %f536, %f492;
	fma.rn.f32 	%f573, %f525, %f537, %f493;
	fma.rn.f32 	%f574, %f526, %f537, %f494;
	fma.rn.f32 	%f575, %f527, %f537, %f495;
	fma.rn.f32 	%f576, %f528, %f537, %f496;
	fma.rn.f32 	%f577, %f529, %f537, %f497;
	fma.rn.f32 	%f578, %f530, %f537, %f498;
	fma.rn.f32 	%f579, %f531, %f537, %f499;
	fma.rn.f32 	%f580, %f532, %f537, %f500;
	fma.rn.f32 	%f581, %f525, %f538, %f501;
	fma.rn.f32 	%f582, %f526, %f538, %f502;
	fma.rn.f32 	%f583, %f527, %f538, %f503;
	fma.rn.f32 	%f584, %f528, %f538, %f504;
	fma.rn.f32 	%f585, %f529, %f538, %f505;
	fma.rn.f32 	%f586, %f530, %f538, %f506;
	fma.rn.f32 	%f587, %f531, %f538, %f507;
	fma.rn.f32 	%f588, %f532, %f538, %f508;
	fma.rn.f32 	%f589, %f525, %f539, %f509;
	fma.rn.f32 	%f590, %f526, %f539, %f510;
	fma.rn.f32 	%f591, %f527, %f539, %f511;
	fma.rn.f32 	%f592, %f528, %f539, %f512;
	fma.rn.f32 	%f593, %f529, %f539, %f513;
	fma.rn.f32 	%f594, %f530, %f539, %f514;
	fma.rn.f32 	%f595, %f531, %f539, %f515;
	fma.rn.f32 	%f596, %f532, %f539, %f516;
	fma.rn.f32 	%f597, %f525, %f540, %f517;
	fma.rn.f32 	%f598, %f526, %f540, %f518;
	fma.rn.f32 	%f599, %f527, %f540, %f519;
	fma.rn.f32 	%f600, %f528, %f540, %f520;
	fma.rn.f32 	%f601, %f529, %f540, %f521;
	fma.rn.f32 	%f602, %f530, %f540, %f522;
	fma.rn.f32 	%f603, %f531, %f540, %f523;
	fma.rn.f32 	%f604, %f532, %f540, %f524;
	ld.shared.v4.f32 	{%f605, %f606, %f607, %f608}, [%r9+2560];
	ld.shared.v4.f32 	{%f609, %f610, %f611, %f612}, [%r9+2576];
	ld.shared.v4.f32 	{%f613, %f614, %f615, %f616}, [%r10+2560];
	ld.shared.v4.f32 	{%f617, %f618, %f619, %f620}, [%r10+2576];
	fma.rn.f32 	%f621, %f605, %f613, %f541;
	fma.rn.f32 	%f622, %f606, %f613, %f542;
	fma.rn.f32 	%f623, %f607, %f613, %f543;
	fma.rn.f32 	%f624, %f608, %f613, %f544;
	fma.rn.f32 	%f625, %f609, %f613, %f545;
	fma.rn.f32 	%f626, %f610, %f613, %f546;
	fma.rn.f32 	%f627, %f611, %f613, %f547;
	fma.rn.f32 	%f628, %f612, %f613, %f548;
	fma.rn.f32 	%f629, %f605, %f614, %f549;
	fma.rn.f32 	%f630, %f606, %f614, %f550;
	fma.rn.f32 	%f631, %f607, %f614, %f551;
	fma.rn.f32 	%f632, %f608, %f614, %f552;
	fma.rn.f32 	%f633, %f609, %f614, %f553;
	fma.rn.f32 	%f634, %f610, %f614, %f554;
	fma.rn.f32 	%f635, %f611, %f614, %f555;
	fma.rn.f32 	%f636, %f612, %f614, %f556;
	fma.rn.f32 	%f637, %f605, %f615, %f557;
	fma.rn.f32 	%f638, %f606, %f615, %f558;
	fma.rn.f32 	%f639, %f607, %f615, %f559;
	fma.rn.f32 	%f640, %f608, %f615, %f560;
	fma.rn.f32 	%f641, %f609, %f615, %f561;
	fma.rn.f32 	%f642, %f610, %f615, %f562;
	fma.rn.f32 	%f643, %f611, %f615, %f563;
	fma.rn.f32 	%f644, %f612, %f615, %f564;
	fma.rn.f32 	%f645, %f605, %f616, %f565;
	fma.rn.f32 	%f646, %f606, %f616, %f566;
	fma.rn.f32 	%f647, %f607, %f616, %f567;
	fma.rn.f32 	%f648, %f608, %f616, %f568;
	fma.rn.f32 	%f649, %f609, %f616, %f569;
	fma.rn.f32 	%f650, %f610, %f616, %f570;
	fma.rn.f32 	%f651, %f611, %f616, %f571;
	fma.rn.f32 	%f652, %f612, %f616, %f572;
	fma.rn.f32 	%f653, %f605, %f617, %f573;
	fma.rn.f32 	%f654, %f606, %f617, %f574;
	fma.rn.f32 	%f655, %f607, %f617, %f575;
	fma.rn.f32 	%f656, %f608, %f617, %f576;
	fma.rn.f32 	%f657, %f609, %f617, %f577;
	fma.rn.f32 	%f658, %f610, %f617, %f578;
	fma.rn.f32 	%f659, %f611, %f617, %f579;
	fma.rn.f32 	%f660, %f612, %f617, %f580;
	fma.rn.f32 	%f661, %f605, %f618, %f581;
	fma.rn.f32 	%f662, %f606, %f618, %f582;
	fma.rn.f32 	%f663, %f607, %f618, %f583;
	fma.rn.f32 	%f664, %f608, %f618, %f584;
	fma.rn.f32 	%f665, %f609, %f618, %f585;
	fma.rn.f32 	%f666, %f610, %f618, %f586;
	fma.rn.f32 	%f667, %f611, %f618, %f587;
	fma.rn.f32 	%f668, %f612, %f618, %f588;
	fma.rn.f32 	%f669, %f605, %f619, %f589;
	fma.rn.f32 	%f670, %f606, %f619, %f590;
	fma.rn.f32 	%f671, %f607, %f619, %f591;
	fma.rn.f32 	%f672, %f608, %f619, %f592;
	fma.rn.f32 	%f673, %f609, %f619, %f593;
	fma.rn.f32 	%f674, %f610, %f619, %f594;
	fma.rn.f32 	%f675, %f611, %f619, %f595;
	fma.rn.f32 	%f676, %f612, %f619, %f596;
	fma.rn.f32 	%f677, %f605, %f620, %f597;
	fma.rn.f32 	%f678, %f606, %f620, %f598;
	fma.rn.f32 	%f679, %f607, %f620, %f599;
	fma.rn.f32 	%f680, %f608, %f620, %f600;
	fma.rn.f32 	%f681, %f609, %f620, %f601;
	fma.rn.f32 	%f682, %f610, %f620, %f602;
	fma.rn.f32 	%f683, %f611, %f620, %f603;
	fma.rn.f32 	%f684, %f612, %f620, %f604;
	ld.shared.v4.f32 	{%f685, %f686, %f687, %f688}, [%r9+3072];
	ld.shared.v4.f32 	{%f689, %f690, %f691, %f692}, [%r9+3088];
	ld.shared.v4.f32 	{%f693, %f694, %f695, %f696}, [%r10+3072];
	ld.shared.v4.f32 	{%f697, %f698, %f699, %f700}, [%r10+3088];
	fma.rn.f32 	%f701, %f685, %f693, %f621;
	fma.rn.f32 	%f702, %f686, %f693, %f622;
	fma.rn.f32 	%f703, %f687, %f693, %f623;
	fma.rn.f32 	%f704, %f688, %f693, %f624;
	fma.rn.f32 	%f705, %f689, %f693, %f625;
	fma.rn.f32 	%f706, %f690, %f693, %f626;
	fma.rn.f32 	%f707, %f691, %f693, %f627;
	fma.rn.f32 	%f708, %f692, %f693, %f628;
	fma.rn.f32 	%f709, %f685, %f694, %f629;
	fma.rn.f32 	%f710, %f686, %f694, %f630;
	fma.rn.f32 	%f711, %f687, %f694, %f631;
	fma.rn.f32 	%f712, %f688, %f694, %f632;
	fma.rn.f32 	%f713, %f689, %f694, %f633;
	fma.rn.f32 	%f714, %f690, %f694, %f634;
	fma.rn.f32 	%f715, %f691, %f694, %f635;
	fma.rn.f32 	%f716, %f692, %f694, %f636;
	fma.rn.f32 	%f717, %f685, %f695, %f637;
	fma.rn.f32 	%f718, %f686, %f695, %f638;
	fma.rn.f32 	%f719, %f687, %f695, %f639;
	fma.rn.f32 	%f720, %f688, %f695, %f640;
	fma.rn.f32 	%f721, %f689, %f695, %f641;
	fma.rn.f32 	%f722, %f690, %f695, %f642;
	fma.rn.f32 	%f723, %f691, %f695, %f643;
	fma.rn.f32 	%f724, %f692, %f695, %f644;
	fma.rn.f32 	%f725, %f685, %f696, %f645;
	fma.rn.f32 	%f726, %f686, %f696, %f646;
	fma.rn.f32 	%f727, %f687, %f696, %f647;
	fma.rn.f32 	%f728, %f688, %f696, %f648;
	fma.rn.f32 	%f729, %f689, %f696, %f649;
	fma.rn.f32 	%f730, %f690, %f696, %f650;
	fma.rn.f32 	%f731, %f691, %f696, %f651;
	fma.rn.f32 	%f732, %f692, %f696, %f652;
	fma.rn.f32 	%f733, %f685, %f697, %f653;
	fma.rn.f32 	%f734, %f686, %f697, %f654;
	fma.rn.f32 	%f735, %f687, %f697, %f655;
	fma.rn.f32 	%f736, %f688, %f697, %f656;
	fma.rn.f32 	%f737, %f689, %f697, %f657;
	fma.rn.f32 	%f738, %f690, %f697, %f658;
	fma.rn.f32 	%f739, %f691, %f697, %f659;
	fma.rn.f32 	%f740, %f692, %f697, %f660;
	fma.rn.f32 	%f741, %f685, %f698, %f661;
	fma.rn.f32 	%f742, %f686, %f698, %f662;
	fma.rn.f32 	%f743, %f687, %f698, %f663;
	fma.rn.f32 	%f744, %f688, %f698, %f664;
	fma.rn.f32 	%f745, %f689, %f698, %f665;
	fma.rn.f32 	%f746, %f690, %f698, %f666;
	fma.rn.f32 	%f747, %f691, %f698, %f667;
	fma.rn.f32 	%f748, %f692, %f698, %f668;
	fma.rn.f32 	%f749, %f685, %f699, %f669;
	fma.rn.f32 	%f750, %f686, %f699, %f670;
	fma.rn.f32 	%f751, %f687, %f699, %f671;
	fma.rn.f32 	%f752, %f688, %f699, %f672;
	fma.rn.f32 	%f753, %f689, %f699, %f673;
	fma.rn.f32 	%f754, %f690, %f699, %f674;
	fma.rn.f32 	%f755, %f691, %f699, %f675;
	fma.rn.f32 	%f756, %f692, %f699, %f676;
	fma.rn.f32 	%f757, %f685, %f700, %f677;
	fma.rn.f32 	%f758, %f686, %f700, %f678;
	fma.rn.f32 	%f759, %f687, %f700, %f679;
	fma.rn.f32 	%f760, %f688, %f700, %f680;
	fma.rn.f32 	%f761, %f689, %f700, %f681;
	fma.rn.f32 	%f762, %f690, %f700, %f682;
	fma.rn.f32 	%f763, %f691, %f700, %f683;
	fma.rn.f32 	%f764, %f692, %f700, %f684;
	ld.shared.v4.f32 	{%f765, %f766, %f767, %f768}, [%r9+3584];
	ld.shared.v4.f32 	{%f769, %f770, %f771, %f772}, [%r9+3600];
	ld.shared.v4.f32 	{%f773, %f774, %f775, %f776}, [%r10+3584];
	ld.shared.v4.f32 	{%f777, %f778, %f779, %f780}, [%r10+3600];
	fma.rn.f32 	%f1039, %f765, %f773, %f701;
	fma.rn.f32 	%f1040, %f766, %f773, %f702;
	fma.rn.f32 	%f1041, %f767, %f773, %f703;
	fma.rn.f32 	%f1042, %f768, %f773, %f704;
	fma.rn.f32 	%f1043, %f769, %f773, %f705;
	fma.rn.f32 	%f1044, %f770, %f773, %f706;
	fma.rn.f32 	%f1045, %f771, %f773, %f707;
	fma.rn.f32 	%f1046, %f772, %f773, %f708;
	fma.rn.f32 	%f1047, %f765, %f774, %f709;
	fma.rn.f32 	%f1048, %f766, %f774, %f710;
	fma.rn.f32 	%f1049, %f767, %f774, %f711;
	fma.rn.f32 	%f1050, %f768, %f774, %f712;
	fma.rn.f32 	%f1051, %f769, %f774, %f713;
	fma.rn.f32 	%f1052, %f770, %f774, %f714;
	fma.rn.f32 	%f1053, %f771, %f774, %f715;
	fma.rn.f32 	%f1054, %f772, %f774, %f716;
	fma.rn.f32 	%f1055, %f765, %f775, %f717;
	fma.rn.f32 	%f1056, %f766, %f775, %f718;
	fma.rn.f32 	%f1057, %f767, %f775, %f719;
	fma.rn.f32 	%f1058, %f768, %f775, %f720;
	fma.rn.f32 	%f1059, %f769, %f775, %f721;
	fma.rn.f32 	%f1060, %f770, %f775, %f722;
	fma.rn.f32 	%f1061, %f771, %f775, %f723;
	fma.rn.f32 	%f1062, %f772, %f775, %f724;
	fma.rn.f32 	%f1063, %f765, %f776, %f725;
	fma.rn.f32 	%f1064, %f766, %f776, %f726;
	fma.rn.f32 	%f1065, %f767, %f776, %f727;
	fma.rn.f32 	%f1066, %f768, %f776, %f728;
	fma.rn.f32 	%f1067, %f769, %f776, %f729;
	fma.rn.f32 	%f1068, %f770, %f776, %f730;
	fma.rn.f32 	%f1069, %f771, %f776, %f731;
	fma.rn.f32 	%f1070, %f772, %f776, %f732;
	fma.rn.f32 	%f1071, %f765, %f777, %f733;
	fma.rn.f32 	%f1072, %f766, %f777, %f734;
	fma.rn.f32 	%f1073, %f767, %f777, %f735;
	fma.rn.f32 	%f1074, %f768, %f777, %f736;
	fma.rn.f32 	%f1075, %f769, %f777, %f737;
	fma.rn.f32 	%f1076, %f770, %f777, %f738;
	fma.rn.f32 	%f1077, %f771, %f777, %f739;
	fma.rn.f32 	%f1078, %f772, %f777, %f740;
	fma.rn.f32 	%f1079, %f765, %f778, %f741;
	fma.rn.f32 	%f1080, %f766, %f778, %f742;
	fma.rn.f32 	%f1081, %f767, %f778, %f743;
	fma.rn.f32 	%f1082, %f768, %f778, %f744;
	fma.rn.f32 	%f1083, %f769, %f778, %f745;
	fma.rn.f32 	%f1084, %f770, %f778, %f746;
	fma.rn.f32 	%f1085, %f771, %f778, %f747;
	fma.rn.f32 	%f1086, %f772, %f778, %f748;
	fma.rn.f32 	%f1087, %f765, %f779, %f749;
	fma.rn.f32 	%f1088, %f766, %f779, %f750;
	fma.rn.f32 	%f1089, %f767, %f779, %f751;
	fma.rn.f32 	%f1090, %f768, %f779, %f752;
	fma.rn.f32 	%f1091, %f769, %f779, %f753;
	fma.rn.f32 	%f1092, %f770, %f779, %f754;
	fma.rn.f32 	%f1093, %f771, %f779, %f755;
	fma.rn.f32 	%f1094, %f772, %f779, %f756;
	fma.rn.f32 	%f1095, %f765, %f780, %f757;
	fma.rn.f32 	%f1096, %f766, %f780, %f758;
	fma.rn.f32 	%f1097, %f767, %f780, %f759;
	fma.rn.f32 	%f1098, %f768, %f780, %f760;
	fma.rn.f32 	%f1099, %f769, %f780, %f761;
	fma.rn.f32 	%f1100, %f770, %f780, %f762;
	fma.rn.f32 	%f1101, %f771, %f780, %f763;
	fma.rn.f32 	%f1102, %f772, %f780, %f764;
	bar.sync 	0;
	add.s32 	%r50, %r50, 8;
	add.s64 	%rd35, %rd35, 32;
	add.s64 	%rd34, %rd34, %rd3;
	setp.lt.s32 	%p2, %r50, %r14;
	@%p2 bra 	$L__BB0_2;
$L__BB0_3:
	ld.param.u64 	%rd33, [_Z10mysgemm_v8iiifPfS_fS__param_7];
	ld.param.f32 	%f974, [_Z10mysgemm_v8iiifPfS_fS__param_6];
	ld.param.f32 	%f973, [_Z10mysgemm_v8iiifPfS_fS__param_3];
	ld.param.u32 	%r49, [_Z10mysgemm_v8iiifPfS_fS__param_0];
	mov.u32 	%r36, %ctaid.y;
	mul.lo.s32 	%r37, %r36, %r49;
	shl.b32 	%r38, %r37, 7;
	mov.u32 	%r39, %ctaid.x;
	shl.b32 	%r40, %r39, 7;
	add.s32 	%r41, %r40, %r38;
	cvt.s64.s32 	%rd19, %r41;
	cvta.to.global.u64 	%rd20, %rd33;
	mov.u32 	%r42, %tid.x;
	shr.u32 	%r43, %r42, 1;
	and.b32  	%r44, %r43, 120;
	shl.b32 	%r45, %r42, 3;
	and.b32  	%r46, %r45, 120;
	mad.lo.s32 	%r47, %r44, %r49, %r46;
	cvt.s64.s32 	%rd21, %r47;
	add.s64 	%rd22, %rd19, %rd21;
	shl.b64 	%rd23, %rd22, 2;
	add.s64 	%rd24, %rd20, %rd23;
	ld.global.v4.f32 	{%f781, %f782, %f783, %f784}, [%rd24];
	ld.global.v4.f32 	{%f785, %f786, %f787, %f788}, [%rd24+16];
	mul.wide.s32 	%rd25, %r49, 4;
	add.s64 	%rd26, %rd24, %rd25;
	ld.global.v4.f32 	{%f789, %f790, %f791, %f792}, [%rd26];
	ld.global.v4.f32 	{%f793, %f794, %f795, %f796}, [%rd26+16];
	add.s64 	%rd27, %rd26, %rd25;
	ld.global.v4.f32 	{%f797, %f798, %f799, %f800}, [%rd27];
	ld.global.v4.f32 	{%f801, %f802, %f803, %f804}, [%rd27+16];
	add.s64 	%rd28, %rd27, %rd25;
	ld.global.v4.f32 	{%f805, %f806, %f807, %f808}, [%rd28];
	ld.global.v4.f32 	{%f809, %f810, %f811, %f812}, [%rd28+16];
	add.s64 	%rd29, %rd28, %rd25;
	ld.global.v4.f32 	{%f813, %f814, %f815, %f816}, [%rd29];
	ld.global.v4.f32 	{%f817, %f818, %f819, %f820}, [%rd29+16];
	add.s64 	%rd30, %rd29, %rd25;
	ld.global.v4.f32 	{%f821, %f822, %f823, %f824}, [%rd30];
	ld.global.v4.f32 	{%f825, %f826, %f827, %f828}, [%rd30+16];
	add.s64 	%rd31, %rd30, %rd25;
	ld.global.v4.f32 	{%f829, %f830, %f831, %f832}, [%rd31];
	ld.global.v4.f32 	{%f833, %f834, %f835, %f836}, [%rd31+16];
	add.s64 	%rd32, %rd31, %rd25;
	ld.global.v4.f32 	{%f837, %f838, %f839, %f840}, [%rd32];
	ld.global.v4.f32 	{%f841, %f842, %f843, %f844}, [%rd32+16];
	mul.f32 	%f845, %f974, %f781;
	fma.rn.f32 	%f846, %f973, %f1039, %f845;
	mul.f32 	%f847, %f974, %f782;
	fma.rn.f32 	%f848, %f973, %f1040, %f847;
	mul.f32 	%f849, %f974, %f783;
	fma.rn.f32 	%f850, %f973, %f1041, %f849;
	mul.f32 	%f851, %f974, %f784;
	fma.rn.f32 	%f852, %f973, %f1042, %f851;
	mul.f32 	%f853, %f974, %f785;
	fma.rn.f32 	%f854, %f973, %f1043, %f853;
	mul.f32 	%f855, %f974, %f786;
	fma.rn.f32 	%f856, %f973, %f1044, %f855;
	mul.f32 	%f857, %f974, %f787;
	fma.rn.f32 	%f858, %f973, %f1045, %f857;
	mul.f32 	%f859, %f974, %f788;
	fma.rn.f32 	%f860, %f973, %f1046, %f859;
	mul.f32 	%f861, %f974, %f789;
	fma.rn.f32 	%f862, %f973, %f1047, %f861;
	mul.f32 	%f863, %f974, %f790;
	fma.rn.f32 	%f864, %f973, %f1048, %f863;
	mul.f32 	%f865, %f974, %f791;
	fma.rn.f32 	%f866, %f973, %f1049, %f865;
	mul.f32 	%f867, %f974, %f792;
	fma.rn.f32 	%f868, %f973, %f1050, %f867;
	mul.f32 	%f869, %f974, %f793;
	fma.rn.f32 	%f870, %f973, %f1051, %f869;
	mul.f32 	%f871, %f974, %f794;
	fma.rn.f32 	%f872, %f973, %f1052, %f871;
	mul.f32 	%f873, %f974, %f795;
	fma.rn.f32 	%f874, %f973, %f1053, %f873;
	mul.f32 	%f875, %f974, %f796;
	fma.rn.f32 	%f876, %f973, %f1054, %f875;
	mul.f32 	%f877, %f974, %f797;
	fma.rn.f32 	%f878, %f973, %f1055, %f877;
	mul.f32 	%f879, %f974, %f798;
	fma.rn.f32 	%f880, %f973, %f1056, %f879;
	mul.f32 	%f881, %f974, %f799;
	fma.rn.f32 	%f882, %f973, %f1057, %f881;
	mul.f32 	%f883, %f974, %f800;
	fma.rn.f32 	%f884, %f973, %f1058, %f883;
	mul.f32 	%f885, %f974, %f801;
	fma.rn.f32 	%f886, %f973, %f1059, %f885;
	mul.f32 	%f887, %f974, %f802;
	fma.rn.f32 	%f888, %f973, %f1060, %f887;
	mul.f32 	%f889, %f974, %f803;
	fma.rn.f32 	%f890, %f973, %f1061, %f889;
	mul.f32 	%f891, %f974, %f804;
	fma.rn.f32 	%f892, %f973, %f1062, %f891;
	mul.f32 	%f893, %f974, %f805;
	fma.rn.f32 	%f894, %f973, %f1063, %f893;
	mul.f32 	%f895, %f974, %f806;
	fma.rn.f32 	%f896, %f973, %f1064, %f895;
	mul.f32 	%f897, %f974, %f807;
	fma.rn.f32 	%f898, %f973, %f1065, %f897;
	mul.f32 	%f899, %f974, %f808;
	fma.rn.f32 	%f900, %f973, %f1066, %f899;
	mul.f32 	%f901, %f974, %f809;
	fma.rn.f32 	%f902, %f973, %f1067, %f901;
	mul.f32 	%f903, %f974, %f810;
	fma.rn.f32 	%f904, %f973, %f1068, %f903;
	mul.f32 	%f905, %f974, %f811;
	fma.rn.f32 	%f906, %f973, %f1069, %f905;
	mul.f32 	%f907, %f974, %f812;
	fma.rn.f32 	%f908, %f973, %f1070, %f907;
	mul.f32 	%f909, %f974, %f813;
	fma.rn.f32 	%f910, %f973, %f1071, %f909;
	mul.f32 	%f911, %f974, %f814;
	fma.rn.f32 	%f912, %f973, %f1072, %f911;
	mul.f32 	%f913, %f974, %f815;
	fma.rn.f32 	%f914, %f973, %f1073, %f913;
	mul.f32 	%f915, %f974, %f816;
	fma.rn.f32 	%f916, %f973, %f1074, %f915;
	mul.f32 	%f917, %f974, %f817;
	fma.rn.f32 	%f918, %f973, %f1075, %f917;
	mul.f32 	%f919, %f974, %f818;
	fma.rn.f32 	%f920, %f973, %f1076, %f919;
	mul.f32 	%f921, %f974, %f819;
	fma.rn.f32 	%f922, %f973, %f1077, %f921;
	mul.f32 	%f923, %f974, %f820;
	fma.rn.f32 	%f924, %f973, %f1078, %f923;
	mul.f32 	%f925, %f974, %f821;
	fma.rn.f32 	%f926, %f973, %f1079, %f925;
	mul.f32 	%f927, %f974, %f822;
	fma.rn.f32 	%f928, %f973, %f1080, %f927;
	mul.f32 	%f929, %f974, %f823;
	fma.rn.f32 	%f930, %f973, %f1081, %f929;
	mul.f32 	%f931, %f974, %f824;
	fma.rn.f32 	%f932, %f973, %f1082, %f931;
	mul.f32 	%f933, %f974, %f825;
	fma.rn.f32 	%f934, %f973, %f1083, %f933;
	mul.f32 	%f935, %f974, %f826;
	fma.rn.f32 	%f936, %f973, %f1084, %f935;
	mul.f32 	%f937, %f974, %f827;
	fma.rn.f32 	%f938, %f973, %f1085, %f937;
	mul.f32 	%f939, %f974, %f828;
	fma.rn.f32 	%f940, %f973, %f1086, %f939;
	mul.f32 	%f941, %f974, %f829;
	fma.rn.f32 	%f942, %f973, %f1087, %f941;
	mul.f32 	%f943, %f974, %f830;
	fma.rn.f32 	%f944, %f973, %f1088, %f943;
	mul.f32 	%f945, %f974, %f831;
	fma.rn.f32 	%f946, %f973, %f1089, %f945;
	mul.f32 	%f947, %f974, %f832;
	fma.rn.f32 	%f948, %f973, %f1090, %f947;
	mul.f32 	%f949, %f974, %f833;
	fma.rn.f32 	%f950, %f973, %f1091, %f949;
	mul.f32 	%f951, %f974, %f834;
	fma.rn.f32 	%f952, %f973, %f1092, %f951;
	mul.f32 	%f953, %f974, %f835;
	fma.rn.f32 	%f954, %f973, %f1093, %f953;
	mul.f32 	%f955, %f974, %f836;
	fma.rn.f32 	%f956, %f973, %f1094, %f955;
	mul.f32 	%f957, %f974, %f837;
	fma.rn.f32 	%f958, %f973, %f1095, %f957;
	mul.f32 	%f959, %f974, %f838;
	fma.rn.f32 	%f960, %f973, %f1096, %f959;
	mul.f32 	%f961, %f974, %f839;
	fma.rn.f32 	%f962, %f973, %f1097, %f961;
	mul.f32 	%f963, %f974, %f840;
	fma.rn.f32 	%f964, %f973, %f1098, %f963;
	mul.f32 	%f965, %f974, %f841;
	fma.rn.f32 	%f966, %f973, %f1099, %f965;
	mul.f32 	%f967, %f974, %f842;
	fma.rn.f32 	%f968, %f973, %f1100, %f967;
	mul.f32 	%f969, %f974, %f843;
	fma.rn.f32 	%f970, %f973, %f1101, %f969;
	mul.f32 	%f971, %f974, %f844;
	fma.rn.f32 	%f972, %f973, %f1102, %f971;
	st.global.v4.f32 	[%rd24], {%f846, %f848, %f850, %f852};
	st.global.v4.f32 	[%rd24+16], {%f854, %f856, %f858, %f860};
	st.global.v4.f32 	[%rd26], {%f862, %f864, %f866, %f868};
	st.global.v4.f32 	[%rd26+16], {%f870, %f872, %f874, %f876};
	st.global.v4.f32 	[%rd27], {%f878, %f880, %f882, %f884};
	st.global.v4.f32 	[%rd27+16], {%f886, %f888, %f890, %f892};
	st.global.v4.f32 	[%rd28], {%f894, %f896, %f898, %f900};
	st.global.v4.f32 	[%rd28+16], {%f902, %f904, %f906, %f908};
	st.global.v4.f32 	[%rd29], {%f910, %f912, %f914, %f916};
	st.global.v4.f32 	[%rd29+16], {%f918, %f920, %f922, %f924};
	st.global.v4.f32 	[%rd30], {%f926, %f928, %f930, %f932};
	st.global.v4.f32 	[%rd30+16], {%f934, %f936, %f938, %f940};
	st.global.v4.f32 	[%rd31], {%f942, %f944, %f946, %f948};
	st.global.v4.f32 	[%rd31+16], {%f950, %f952, %f954, %f956};
	st.global.v4.f32 	[%rd32], {%f958, %f960, %f962, %f964};
	st.global.v4.f32 	[%rd32+16], {%f966, %f968, %f970, %f972};
	ret;

}


// ===== COMPILED SASS (sm_100) =====

	.target	sm_100

	.elftype	@"ET_EXEC"


//--------------------- .note.nv.tkinfo           --------------------------
	.section	.note.nv.tkinfo,"",@"SHT_NOTE"
	.sectionflags	@"SHF_NOTE_NV_TKINFO"
	.tkinfo
        /*0018*/ 	.word	0x00000002
        /*0030*/ 	.string	""
        /*0030*/ 	.string	"ptxas"
        /*0030*/ 	.string	"Cuda compilation tools, release 13.0, V13.0.88"
        /*0030*/ 	.string	"Build cuda_13.0.r13.0/compiler.36424714_0"
        /*0030*/ 	.string	"-arch sm_100 -m 64 "



//--------------------- .note.nv.cuinfo           --------------------------
	.section	.note.nv.cuinfo,"",@"SHT_NOTE"
	.sectionflags	@"SHF_NOTE_NV_CUINFO"
        /*0018*/ 	.short	0x0002
        /*001a*/ 	.short	0x0064
        /*001c*/ 	.short	0x0082
	.zero		2


//--------------------- .nv.info                  --------------------------
	.section	.nv.info,"",@"SHT_CUDA_INFO"
	.align	4


	//----- nvinfo : EIATTR_REGCOUNT
	.align		4
        /*0000*/ 	.byte	0x04, 0x2f
        /*0002*/ 	.short	(.L_1 - .L_0)
	.align		4
.L_0:
        /*0004*/ 	.word	index@(_Z10mysgemm_v8iiifPfS_fS_)
        /*0008*/ 	.word	0x0000007c


	//----- nvinfo : EIATTR_FRAME_SIZE
	.align		4
.L_1:
        /*000c*/ 	.byte	0x04, 0x11
        /*000e*/ 	.short	(.L_3 - .L_2)
	.align		4
.L_2:
        /*0010*/ 	.word	index@(_Z10mysgemm_v8iiifPfS_fS_)
        /*0014*/ 	.word	0x00000000


	//----- nvinfo : EIATTR_MIN_STACK_SIZE
	.align		4
.L_3:
        /*0018*/ 	.byte	0x04, 0x12
        /*001a*/ 	.short	(.L_5 - .L_4)
	.align		4
.L_4:
        /*001c*/ 	.word	index@(_Z10mysgemm_v8iiifPfS_fS_)
        /*0020*/ 	.word	0x00000000
.L_5:


//--------------------- .nv.compat                --------------------------
	.section	.nv.compat,"",@"SHT_CUDA_COMPAT_INFO"
	.align	4
        /*0000*/ 	.byte	0x02, 0x09, 0x00, 0x00, 0x02, 0x02, 0x01, 0x00, 0x02, 0x05, 0x05, 0x00, 0x03, 0x07, 0x01, 0x01
        /*0010*/ 	.byte	0x02, 0x03, 0x00, 0x00, 0x02, 0x06, 0x01, 0x00, 0x04, 0x0b, 0x08, 0x00, 0x09, 0x00, 0x00, 0x00
        /*0020*/ 	.byte	0x00, 0x00, 0x00, 0x00


//--------------------- .nv.info._Z10mysgemm_v8iiifPfS_fS_ --------------------------
	.section	.nv.info._Z10mysgemm_v8iiifPfS_fS_,"",@"SHT_CUDA_INFO"
	.sectionflags	@""
	.align	4


	//----- nvinfo : EIATTR_CUDA_API_VERSION
	.align		4
        /*0000*/ 	.byte	0x04, 0x37
        /*0002*/ 	.short	(.L_7 - .L_6)
.L_6:
        /*0004*/ 	.word	0x00000082


	//----- nvinfo : EIATTR_KPARAM_INFO
	.align		4
.L_7:
        /*0008*/ 	.byte	0x04, 0x17
        /*000a*/ 	.short	(.L_9 - .L_8)
.L_8:
        /*000c*/ 	.word	0x00000000
        /*0010*/ 	.short	0x0007
        /*0012*/ 	.short	0x0028
        /*0014*/ 	.byte	0x00, 0xf5, 0x21, 0x00


	//----- nvinfo : EIATTR_KPARAM_INFO
	.align		4
.L_9:
        /*0018*/ 	.byte	0x04, 0x17
        /*001a*/ 	.short	(.L_11 - .L_10)
.L_10:
        /*001c*/ 	.word	0x00000000
        /*0020*/ 	.short	0x0006
        /*0022*/ 	.short	0x0020
        /*0024*/ 	.byte	0x00, 0xf0, 0x11, 0x00


	//----- nvinfo : EIATTR_KPARAM_INFO
	.align		4
.L_11:
        /*0028*/ 	.byte	0x04, 0x17
        /*002a*/ 	.short	(.L_13 - .L_12)
.L_12:
        /*002c*/ 	.word	0x00000000
        /*0030*/ 	.short	0x0005
        /*0032*/ 	.short	0x0018
        /*0034*/ 	.byte	0x00, 0xf5, 0x21, 0x00


	//----- nvinfo : EIATTR_KPARAM_INFO
	.align		4
.L_13:
        /*0038*/ 	.byte	0x04, 0x17
        /*003a*/ 	.short	(.L_15 - .L_14)
.L_14:
        /*003c*/ 	.word	0x00000000
        /*0040*/ 	.short	0x0004
        /*0042*/ 	.short	0x0010
        /*0044*/ 	.byte	0x00, 0xf5, 0x21, 0x00


	//----- nvinfo : EIATTR_KPARAM_INFO
	.align		4
.L_15:
        /*0048*/ 	.byte	0x04, 0x17
        /*004a*/ 	.short	(.L_17 - .L_16)
.L_16:
        /*004c*/ 	.word	0x00000000
        /*0050*/ 	.short	0x0003
        /*0052*/ 	.short	0x000c
        /*0054*/ 	.byte	0x00, 0xf0, 0x11, 0x00


	//----- nvinfo : EIATTR_KPARAM_INFO
	.align		4
.L_17:
        /*0058*/ 	.byte	0x04, 0x17
        /*005a*/ 	.short	(.L_19 - .L_18)
.L_18:
        /*005c*/ 	.word	0x00000000
        /*0060*/ 	.short	0x0002
        /*0062*/ 	.short	0x0008
        /*0064*/ 	.byte	0x00, 0xf0, 0x11, 0x00


	//----- nvinfo : EIATTR_KPARAM_INFO
	.align		4
.L_19:
        /*0068*/ 	.byte	0x04, 0x17
        /*006a*/ 	.short	(.L_21 - .L_20)
.L_20:
        /*006c*/ 	.word	0x00000000
        /*0070*/ 	.short	0x0001
        /*0072*/ 	.short	0x0004
        /*0074*/ 	.byte	0x00, 0xf0, 0x11, 0x00


	//----- nvinfo : EIATTR_KPARAM_INFO
	.align		4
.L_21:
        /*0078*/ 	.byte	0x04, 0x17
        /*007a*/ 	.short	(.L_23 - .L_22)
.L_22:
        /*007c*/ 	.word	0x00000000
        /*0080*/ 	.short	0x0000
        /*0082*/ 	.short	0x0000
        /*0084*/ 	.byte	0x00, 0xf0, 0x11, 0x00


	//----- nvinfo : EIATTR_SPARSE_MMA_MASK
	.align		4
.L_23:
        /*0088*/ 	.byte	0x03, 0x50
        /*008a*/ 	.short	0x0000


	//----- nvinfo : EIATTR_MAXREG_COUNT
	.align		4
        /*008c*/ 	.byte	0x03, 0x1b
        /*008e*/ 	.short	0x00ff


	//----- nvinfo : EIATTR_NUM_BARRIERS
	.align		4
        /*0090*/ 	.byte	0x02, 0x4c
        /*0092*/ 	.byte	0x01
	.zero		1


	//----- nvinfo : EIATTR_MERCURY_ISA_VERSION
	.align		4
        /*0094*/ 	.byte	0x03, 0x5f
        /*0096*/ 	.short	0x0101


	//----- nvinfo : EIATTR_VRC_CTA_INIT_COUNT
	.align		4
        /*0098*/ 	.byte	0x02, 0x4a
	.zero		1
	.zero		1


	//----- nvinfo : EIATTR_EXIT_INSTR_OFFSETS
	.align		4
        /*009c*/ 	.byte	0x04, 0x1c
        /*009e*/ 	.short	(.L_25 - .L_24)


	//   ....[0]....
.L_24:
        /*00a0*/ 	.word	0x00003540


	//----- nvinfo : EIATTR_MAX_THREADS
	.align		4
.L_25:
        /*00a4*/ 	.byte	0x04, 0x05
        /*00a6*/ 	.short	(.L_27 - .L_26)
.L_26:
        /*00a8*/ 	.word	0x00000100
        /*00ac*/ 	.word	0x00000001
        /*00b0*/ 	.word	0x00000001


	//----- nvinfo : EIATTR_CBANK_PARAM_SIZE
	.align		4
.L_27:
        /*00b4*/ 	.byte	0x03, 0x19
        /*00b6*/ 	.short	0x0030


	//----- nvinfo : EIATTR_PARAM_CBANK
	.align		4
        /*00b8*/ 	.byte	0x04, 0x0a
        /*00ba*/ 	.short	(.L_29 - .L_28)
	.align		4
.L_28:
        /*00bc*/ 	.word	index@(.nv.constant0._Z10mysgemm_v8iiifPfS_fS_)
        /*00c0*/ 	.short	0x0380
        /*00c2*/ 	.short	0x0030


	//----- nvinfo : EIATTR_SW_WAR
	.align		4
.L_29:
        /*00c4*/ 	.byte	0x04, 0x36
        /*00c6*/ 	.short	(.L_31 - .L_30)
.L_30:
        /*00c8*/ 	.word	0x00000008
.L_31:


//--------------------- .nv.callgraph             --------------------------
	.section	.nv.callgraph,"",@"SHT_CUDA_CALLGRAPH"
	.align	4
	.sectionentsize	8
	.align		4
        /*0000*/ 	.word	0x00000000
	.align		4
        /*0004*/ 	.word	0xffffffff
	.align		4
        /*0008*/ 	.word	0x00000000
	.align		4
        /*000c*/ 	.word	0xfffffffe
	.align		4
        /*0010*/ 	.word	0x00000000
	.align		4
        /*0014*/ 	.word	0xfffffffd
	.align		4
        /*0018*/ 	.word	0x00000000
	.align		4
        /*001c*/ 	.word	0xfffffffc


//--------------------- .text._Z10mysgemm_v8iiifPfS_fS_ --------------------------
	.section	.text._Z10mysgemm_v8iiifPfS_fS_,"ax",@progbits
	.align	128
        .global         _Z10mysgemm_v8iiifPfS_fS_
        .type           _Z10mysgemm_v8iiifPfS_fS_,@function
        .size           _Z10mysgemm_v8iiifPfS_fS_,(.L_x_3 - _Z10mysgemm_v8iiifPfS_fS_)
        .other          _Z10mysgemm_v8iiifPfS_fS_,@"STO_CUDA_ENTRY STV_DEFAULT"
_Z10mysgemm_v8iiifPfS_fS_:
.text._Z10mysgemm_v8iiifPfS_fS_:
[----:B------:R-:W-:Y:S08]  /*0000*/  LDC R1, c[0x0][0x37c] ;  /* 0x0000df00ff017b82 */ /* 0x000ff00000000800 */
[----:B------:R-:W0:Y:S01]  /*0010*/  LDC R48, c[0x0][0x388] ;  /* 0x0000e200ff307b82 */ /* 0x000e220000000800 */
[----:B------:R-:W1:Y:S01]  /*0020*/  S2R R67, SR_TID.X ;  /* 0x0000000000437919 */ /* 0x000e620000002100 */
[----:B------:R-:W2:Y:S01]  /*0030*/  LDCU.64 UR8, c[0x0][0x358] ;  /* 0x00006b00ff0877ac */ /* 0x000ea20008000a00 */
[----:B------:R-:W-:Y:S01]  /*0040*/  HFMA2 R49, -RZ, RZ, 0, 0 ;  /* 0x00000000ff317431 */ /* 0x000fe200000001ff */
[----:B------:R-:W-:Y:S01]  /*0050*/  CS2R R42, SRZ ;  /* 0x00000000002a7805 */ /* 0x000fe2000001ff00 */
[----:B------:R-:W3:Y:S01]  /*0060*/  S2R R47, SR_CTAID.X ;  /* 0x00000000002f7919 */ /* 0x000ee20000002500 */
[----:B------:R-:W-:Y:S01]  /*0070*/  HFMA2 R66, -RZ, RZ, 0, 0 ;  /* 0x00000000ff427431 */ /* 0x000fe200000001ff */
[----:B------:R-:W-:Y:S01]  /*0080*/  CS2R R40, SRZ ;  /* 0x0000000000287805 */ /* 0x000fe2000001ff00 */
[----:B------:R-:W4:Y:S01]  /*0090*/  LDC R64, c[0x0][0x380] ;  /* 0x0000e000ff407b82 */ /* 0x000f220000000800 */
[----:B------:R-:W-:-:S02]  /*00a0*/  CS2R R50, SRZ ;  /* 0x0000000000327805 */ /* 0x000fc4000001ff00 */
[----:B------:R-:W-:Y:S02]  /*00b0*/  CS2R R68, SRZ ;  /* 0x0000000000447805 */ /* 0x000fe4000001ff00 */
[----:B------:R-:W-:Y:S02]  /*00c0*/  MOV R65, RZ ;  /* 0x000000ff00417202 */ /* 0x000fe40000000f00 */
[----:B------:R-:W-:Y:S02]  /*00d0*/  CS2R R62, SRZ ;  /* 0x00000000003e7805 */ /* 0x000fe4000001ff00 */
[----:B------:R-:W-:Y:S02]  /*00e0*/  CS2R R56, SRZ ;  /* 0x0000000000387805 */ /* 0x000fe4000001ff00 */
[----:B------:R-:W-:Y:S02]  /*00f0*/  CS2R R58, SRZ ;  /* 0x00000000003a7805 */ /* 0x000fe4000001ff00 */
[----:B------:R-:W-:Y:S01]  /*0100*/  CS2R R52, SRZ ;  /* 0x0000000000347805 */ /* 0x000fe2000001ff00 */
[----:B------:R-:W0:Y:S01]  /*0110*/  S2UR UR7, SR_CTAID.Y ;  /* 0x00000000000779c3 */ /* 0x000e220000002600 */
[----:B------:R-:W-:-:S02]  /*0120*/  CS2R R54, SRZ ;  /* 0x0000000000367805 */ /* 0x000fc4000001ff00 */
[----:B------:R-:W-:Y:S02]  /*0130*/  CS2R R60, SRZ ;  /* 0x00000000003c7805 */ /* 0x000fe4000001ff00 */
[----:B------:R-:W-:Y:S02]  /*0140*/  CS2R R104, SRZ ;  /* 0x0000000000687805 */ /* 0x000fe4000001ff00 */
[----:B------:R-:W-:Y:S02]  /*0150*/  CS2R R102, SRZ ;  /* 0x0000000000667805 */ /* 0x000fe4000001ff00 */
[----:B------:R-:W-:Y:S02]  /*0160*/  CS2R R100, SRZ ;  /* 0x0000000000647805 */ /* 0x000fe4000001ff00 */
[----:B------:R-:W-:Y:S02]  /*0170*/  CS2R R98, SRZ ;  /* 0x0000000000627805 */ /* 0x000fe4000001ff00 */
[----:B------:R-:W-:-:S02]  /*0180*/  CS2R R96, SRZ ;  /* 0x0000000000607805 */ /* 0x000fc4000001ff00 */
[----:B0-----:R-:W-:Y:S02]  /*0190*/  ISETP.GE.AND P0, PT, R48, 0x1, PT ;  /* 0x000000013000780c */ /* 0x001fe40003f06270 */
[----:B------:R-:W-:Y:S02]  /*01a0*/  CS2R R94, SRZ ;  /* 0x00000000005e7805 */ /* 0x000fe4000001ff00 */
[----:B------:R-:W-:Y:S02]  /*01b0*/  CS2R R92, SRZ ;  /* 0x00000000005c7805 */ /* 0x000fe4000001ff00 */
[----:B------:R-:W-:Y:S02]  /*01c0*/  CS2R R90, SRZ ;  /* 0x00000000005a7805 */ /* 0x000fe4000001ff00 */
[----:B------:R-:W-:Y:S02]  /*01d0*/  CS2R R88, SRZ ;  /* 0x0000000000587805 */ /* 0x000fe4000001ff00 */
[----:B------:R-:W-:-:S02]  /*01e0*/  CS2R R86, SRZ ;  /* 0x0000000000567805 */ /* 0x000fc4000001ff00 */
[----:B------:R-:W-:Y:S02]  /*01f0*/  CS2R R84, SRZ ;  /* 0x0000000000547805 */ /* 0x000fe4000001ff00 */
[----:B------:R-:W-:Y:S02]  /*0200*/  CS2R R82, SRZ ;  /* 0x0000000000527805 */ /* 0x000fe4000001ff00 */
[----:B------:R-:W-:Y:S02]  /*0210*/  CS2R R80, SRZ ;  /* 0x0000000000507805 */ /* 0x000fe4000001ff00 */
[----:B-1----:R-:W-:Y:S02]  /*0220*/  SHF.L.U32 R76, R67, 0x3, RZ ;  /* 0x00000003434c7819 */ /* 0x002fe400000006ff */
[----:B------:R-:W-:Y:S02]  /*0230*/  CS2R R14, SRZ ;  /* 0x00000000000e7805 */ /* 0x000fe4000001ff00 */
[----:B------:R-:W-:-:S02]  /*0240*/  SHF.R.U32.HI R17, RZ, 0x1, R67 ;  /* 0x00000001ff117819 */ /* 0x000fc40000011643 */
[----:B------:R-:W-:Y:S02]  /*0250*/  CS2R R12, SRZ ;  /* 0x00000000000c7805 */ /* 0x000fe4000001ff00 */
[----:B------:R-:W-:Y:S02]  /*0260*/  CS2R R10, SRZ ;  /* 0x00000000000a7805 */ /* 0x000fe4000001ff00 */
[----:B------:R-:W-:Y:S02]  /*0270*/  CS2R R8, SRZ ;  /* 0x0000000000087805 */ /* 0x000fe4000001ff00 */
[----:B------:R-:W-:Y:S02]  /*0280*/  CS2R R6, SRZ ;  /* 0x0000000000067805 */ /* 0x000fe4000001ff00 */
[----:B------:R-:W-:Y:S02]  /*0290*/  CS2R R4, SRZ ;  /* 0x0000000000047805 */ /* 0x000fe4000001ff00 */
[----:B------:R-:W-:-:S02]  /*02a0*/  CS2R R2, SRZ ;  /* 0x0000000000027805 */ /* 0x000fc4000001ff00 */
[----:B------:R-:W-:Y:S02]  /*02b0*/  MOV R0, RZ ;  /* 0x000000ff00007202 */ /* 0x000fe40000000f00 */
[----:B------:R-:W-:Y:S02]  /*02c0*/  LOP3.LUT R76, R76, 0x78, RZ, 0xc0, !PT ;  /* 0x000000784c4c7812 */ /* 0x000fe400078ec0ff */
[----:B------:R-:W-:Y:S01]  /*02d0*/  LOP3.LUT R75, R17, 0x78, RZ, 0xc0, !PT ;  /* 0x00000078114b7812 */ /* 0x000fe200078ec0ff */
[----:B--234-:R-:W-:Y:S06]  /*02e0*/  @!P0 BRA `(.L_x_0) ;  /* 0x0000002400cc8947 */ /* 0x01cfec0003800000 */
[----:B------:R-:W0:Y:S01]  /*02f0*/  LDC R74, c[0x0][0x380] ;  /* 0x0000e000ff4a7b82 */ /* 0x000e220000000800 */
[----:B------:R-:W-:Y:S01]  /*0300*/  SHF.L.U32 R0, R67, 0x2, RZ ;  /* 0x0000000243007819 */ /* 0x000fe200000006ff */
[----:B------:R-:W1:Y:S01]  /*0310*/  LDCU.128 UR12, c[0x0][0x390] ;  /* 0x00007200ff0c77ac */ /* 0x000e620008000c00 */
[----:B------:R-:W-:Y:S02]  /*0320*/  SHF.R.U32.HI R3, RZ, 0x5, R67 ;  /* 0x00000005ff037819 */ /* 0x000fe40000011643 */
[----:B------:R-:W-:Y:S02]  /*0330*/  CS2R R10, SRZ ;  /* 0x00000000000a7805 */ /* 0x000fe4000001ff00 */
[C---:B------:R-:W-:Y:S01]  /*0340*/  LOP3.LUT R2, R0.reuse, 0x4, RZ, 0xc0, !PT ;  /* 0x0000000400027812 */ /* 0x040fe200078ec0ff */
[----:B------:R-:W-:Y:S01]  /*0350*/  USHF.L.U32 UR4, UR7, 0x7, URZ ;  /* 0x0000000707047899 */ /* 0x000fe200080006ff */
[----:B------:R-:W-:Y:S01]  /*0360*/  LOP3.LUT R0, R0, 0x7c, RZ, 0xc0, !PT ;  /* 0x0000007c00007812 */ /* 0x000fe200078ec0ff */
[----:B------:R-:W2:Y:S01]  /*0370*/  S2UR UR6, SR_CgaCtaId ;  /* 0x00000000000679c3 */ /* 0x000ea20000008800 */
[----:B------:R-:W-:Y:S01]  /*0380*/  SHF.L.U32 R7, R47, 0x7, RZ ;  /* 0x000000072f077819 */ /* 0x000fe200000006ff */
[C---:B------:R-:W-:Y:S01]  /*0390*/  IMAD R2, R17.reuse, R48, R2 ;  /* 0x0000003011027224 */ /* 0x040fe200078e0202 */
[----:B------:R-:W-:Y:S01]  /*03a0*/  SHF.L.U32 R44, R17, 0x2, RZ ;  /* 0x00000002112c7819 */ /* 0x000fe200000006ff */
[----:B------:R-:W-:Y:S01]  /*03b0*/  IMAD R9, R48, UR4, RZ ;  /* 0x0000000430097c24 */ /* 0x000fe2000f8e02ff */
[----:B------:R-:W-:Y:S01]  /*03c0*/  UMOV UR4, 0x400 ;  /* 0x0000040000047882 */ /* 0x000fe20000000000 */
[----:B------:R-:W-:Y:S01]  /*03d0*/  CS2R R12, SRZ ;  /* 0x00000000000c7805 */ /* 0x000fe2000001ff00 */
[----:B------:R-:W-:Y:S01]  /*03e0*/  UIADD3 UR5, UPT, UPT, UR4, 0x1000, URZ ;  /* 0x0000100004057890 */ /* 0x000fe2000fffe0ff */
[----:B------:R-:W-:-:S02]  /*03f0*/  CS2R R14, SRZ ;  /* 0x00000000000e7805 */ /* 0x000fc4000001ff00 */
[----:B------:R-:W-:Y:S02]  /*0400*/  CS2R R80, SRZ ;  /* 0x0000000000507805 */ /* 0x000fe4000001ff00 */
[----:B------:R-:W-:Y:S02]  /*0410*/  CS2R R82, SRZ ;  /* 0x0000000000527805 */ /* 0x000fe4000001ff00 */
[----:B------:R-:W-:Y:S02]  /*0420*/  CS2R R84, SRZ ;  /* 0x0000000000547805 */ /* 0x000fe4000001ff00 */
[----:B------:R-:W-:Y:S02]  /*0430*/  CS2R R86, SRZ ;  /* 0x0000000000567805 */ /* 0x000fe4000001ff00 */
[----:B------:R-:W-:Y:S02]  /*0440*/  CS2R R88, SRZ ;  /* 0x0000000000587805 */ /* 0x000fe4000001ff00 */
[----:B------:R-:W-:-:S02]  /*0450*/  CS2R R90, SRZ ;  /* 0x00000000005a7805 */ /* 0x000fc4000001ff00 */
[----:B------:R-:W-:Y:S01]  /*0460*/  CS2R R92, SRZ ;  /* 0x00000000005c7805 */ /* 0x000fe2000001ff00 */
[----:B0-----:R-:W-:Y:S01]  /*0470*/  IMAD R0, R3, R74, R0 ;  /* 0x0000004a03007224 */ /* 0x001fe200078e0200 */
[----:B------:R-:W-:Y:S01]  /*0480*/  CS2R R94, SRZ ;  /* 0x00000000005e7805 */ /* 0x000fe2000001ff00 */
[----:B------:R-:W-:Y:S01]  /*0490*/  IMAD.WIDE.U32 R2, R2, 0x4, RZ ;  /* 0x0000000402027825 */ /* 0x000fe200078e00ff */
[----:B------:R-:W-:Y:S02]  /*04a0*/  CS2R R96, SRZ ;  /* 0x0000000000607805 */ /* 0x000fe4000001ff00 */
[----:B------:R-:W-:Y:S02]  /*04b0*/  CS2R R98, SRZ ;  /* 0x0000000000627805 */ /* 0x000fe4000001ff00 */
[----:B------:R-:W-:Y:S01]  /*04c0*/  CS2R R100, SRZ ;  /* 0x0000000000647805 */ /* 0x000fe2000001ff00 */
[----:B------:R-:W-:Y:S01]  /*04d0*/  IMAD.WIDE R4, R0, 0x4, RZ ;  /* 0x0000000400047825 */ /* 0x000fe200078e02ff */
[----:B------:R-:W-:Y:S01]  /*04e0*/  MOV R0, RZ ;  /* 0x000000ff00007202 */ /* 0x000fe20000000f00 */
[----:B--2---:R-:W-:Y:S01]  /*04f0*/  ULEA UR5, UR6, UR5, 0x18 ;  /* 0x0000000506057291 */ /* 0x004fe2000f8ec0ff */
[----:B------:R-:W-:Y:S01]  /*0500*/  CS2R R102, SRZ ;  /* 0x0000000000667805 */ /* 0x000fe2000001ff00 */
[----:B------:R-:W-:Y:S01]  /*0510*/  IMAD.WIDE R2, R9, 0x4, R2 ;  /* 0x0000000409027825 */ /* 0x000fe200078e0202 */
[----:B------:R-:W-:Y:S01]  /*0520*/  ULEA UR4, UR6, UR4, 0x18 ;  /* 0x0000000406047291 */ /* 0x000fe2000f8ec0ff */
[----:B------:R-:W-:-:S02]  /*0530*/  CS2R R8, SRZ ;  /* 0x0000000000087805 */ /* 0x000fc4000001ff00 */
[----:B------:R-:W-:Y:S01]  /*0540*/  CS2R R104, SRZ ;  /* 0x0000000000687805 */ /* 0x000fe2000001ff00 */
[----:B------:R-:W-:Y:S01]  /*0550*/  IMAD.WIDE R4, R7, 0x4, R4 ;  /* 0x0000000407047825 */ /* 0x000fe200078e0204 */
[----:B------:R-:W-:Y:S02]  /*0560*/  SHF.L.U32 R7, R67, 0xb, RZ ;  /* 0x0000000b43077819 */ /* 0x000fe400000006ff */
[----:B------:R-:W-:Y:S02]  /*0570*/  CS2R R68, SRZ ;  /* 0x0000000000447805 */ /* 0x000fe4000001ff00 */
[----:B-1----:R-:W-:Y:S02]  /*0580*/  IADD3 R46, P0, PT, R2, UR14, RZ ;  /* 0x0000000e022e7c10 */ /* 0x002fe4000ff1e0ff */
[----:B------:R-:W-:Y:S02]  /*0590*/  CS2R R60, SRZ ;  /* 0x00000000003c7805 */ /* 0x000fe4000001ff00 */
[----:B------:R-:W-:-:S02]  /*05a0*/  IADD3 R78, P1, PT, R4, UR12, RZ ;  /* 0x0000000c044e7c10 */ /* 0x000fc4000ff3e0ff */
[----:B------:R-:W-:Y:S02]  /*05b0*/  CS2R R54, SRZ ;  /* 0x0000000000367805 */ /* 0x000fe4000001ff00 */
[----:B------:R-:W-:Y:S02]  /*05c0*/  LOP3.LUT R44, R44, 0x800, R7, 0xf8, !PT ;  /* 0x000008002c2c7812 */ /* 0x000fe400078ef807 */
[----:B------:R-:W-:Y:S02]  /*05d0*/  CS2R R6, SRZ ;  /* 0x0000000000067805 */ /* 0x000fe4000001ff00 */
[----:B------:R-:W-:Y:S02]  /*05e0*/  IADD3.X R45, PT, PT, R3, UR15, RZ, P0, !PT ;  /* 0x0000000f032d7c10 */ /* 0x000fe400087fe4ff */
[----:B------:R-:W-:Y:S02]  /*05f0*/  CS2R R2, SRZ ;  /* 0x0000000000027805 */ /* 0x000fe4000001ff00 */
[----:B------:R-:W-:-:S02]  /*0600*/  IADD3.X R79, PT, PT, R5, UR13, RZ, P1, !PT ;  /* 0x0000000d054f7c10 */ /* 0x000fc40008ffe4ff */
[----:B------:R-:W-:Y:S02]  /*0610*/  CS2R R4, SRZ ;  /* 0x0000000000047805 */ /* 0x000fe4000001ff00 */
[----:B------:R-:W-:Y:S02]  /*0620*/  MOV R66, RZ ;  /* 0x000000ff00427202 */ /* 0x000fe40000000f00 */
[----:B------:R-:W-:Y:S02]  /*0630*/  CS2R R52, SRZ ;  /* 0x0000000000347805 */ /* 0x000fe4000001ff00 */
[----:B------:R-:W-:Y:S02]  /*0640*/  CS2R R58, SRZ ;  /* 0x00000000003a7805 */ /* 0x000fe4000001ff00 */
[----:B------:R-:W-:Y:S02]  /*0650*/  CS2R R56, SRZ ;  /* 0x0000000000387805 */ /* 0x000fe4000001ff00 */
[----:B------:R-:W-:-:S02]  /*0660*/  CS2R R62, SRZ ;  /* 0x00000000003e7805 */ /* 0x000fc4000001ff00 */
[----:B------:R-:W-:Y:S02]  /*0670*/  MOV R65, RZ ;  /* 0x000000ff00417202 */ /* 0x000fe40000000f00 */
[----:B------:R-:W-:Y:S02]  /*0680*/  CS2R R50, SRZ ;  /* 0x0000000000327805 */ /* 0x000fe4000001ff00 */
[----:B------:R-:W-:Y:S02]  /*0690*/  CS2R R40, SRZ ;  /* 0x0000000000287805 */ /* 0x000fe4000001ff00 */
[----:B------:R-:W-:Y:S02]  /*06a0*/  CS2R R42, SRZ ;  /* 0x00000000002a7805 */ /* 0x000fe4000001ff00 */
[----:B------:R-:W-:Y:S02]  /*06b0*/  MOV R49, RZ ;  /* 0x000000ff00317202 */ /* 0x000fe40000000f00 */
[----:B------:R-:W-:-:S02]  /*06c0*/  SHF.L.U32 R74, R74, 0x3, RZ ;  /* 0x000000034a4a7819 */ /* 0x000fc400000006ff */
[----:B------:R-:W-:Y:S02]  /*06d0*/  LEA R73, R75, UR5, 0x2 ;  /* 0x000000054b497c11 */ /* 0x000fe4000f8e10ff */
[----:B------:R-:W-:Y:S02]  /*06e0*/  LEA R67, R67, UR4, 0x4 ;  /* 0x0000000443437c11 */ /* 0x000fe4000f8e20ff */
[----:B------:R-:W-:Y:S01]  /*06f0*/  LEA R72, R76, UR4, 0x2 ;  /* 0x000000044c487c11 */ /* 0x000fe2000f8e10ff */
[----:B------:R-:W-:-:S06]  /*0700*/  UMOV UR4, URZ ;  /* 0x000000ff00047c82 */ /* 0x000fcc0008000000 */
.L_x_1:
[----:B------:R-:W-:Y:S01]  /*0710*/  MOV R28, R46 ;  /* 0x0000002e001c7202 */ /* 0x000fe20000000f00 */
[----:B------:R-:W2:Y:S01]  /*0720*/  LDG.E.128 R32, desc[UR8][R78.64] ;  /* 0x000000084e207981 */ /* 0x000ea2000c1e1d00 */
[----:B------:R-:W-:-:S05]  /*0730*/  MOV R29, R45 ;  /* 0x0000002d001d7202 */ /* 0x000fca0000000f00 */
[----:B------:R-:W3:Y:S04]  /*0740*/  LDG.E.128 R36, desc[UR8][R28.64] ;  /* 0x000000081c247981 */ /* 0x000ee8000c1e1d00 */
[----:B--2---:R-:W-:Y:S04]  /*0750*/  STS.128 [R67], R32 ;  /* 0x0000002043007388 */ /* 0x004fe80000000c00 */
[----:B---3--:R-:W-:Y:S04]  /*0760*/  STS [R44+UR5], R36 ;  /* 0x000000242c007988 */ /* 0x008fe80008000805 */
[----:B------:R-:W-:Y:S04]  /*0770*/  STS [R44+UR5+0x200], R37 ;  /* 0x000200252c007988 */ /* 0x000fe80008000805 */
[----:B------:R-:W-:Y:S04]  /*0780*/  STS [R44+UR5+0x400], R38 ;  /* 0x000400262c007988 */ /* 0x000fe80008000805 */
[----:B------:R-:W-:Y:S01]  /*0790*/  STS [R44+UR5+0x600], R39 ;  /* 0x000600272c007988 */ /* 0x000fe20008000805 */
[----:B------:R-:W-:Y:S06]  /*07a0*/  BAR.SYNC.DEFER_BLOCKING 0x0 ;  /* 0x0000000000007b1d */ /* 0x000fec0000010000 */
[----:B------:R-:W-:Y:S04]  /*07b0*/  LDS.128 R16, [R72] ;  /* 0x0000000048107984 */ /* 0x000fe80000000c00 */
[----:B------:R-:W0:Y:S04]  /*07c0*/  LDS.128 R20, [R73] ;  /* 0x0000000049147984 */ /* 0x000e280000000c00 */
[----:B------:R-:W1:Y:S04]  /*07d0*/  LDS.128 R24, [R72+0x10] ;  /* 0x0000100048187984 */ /* 0x000e680000000c00 */
[----:B------:R-:W2:Y:S04]  /*07e0*/  LDS.128 R28, [R73+0x10] ;  /* 0x00001000491c7984 */ /* 0x000ea80000000c00 */
[----:B------:R-:W-:Y:S04]  /*07f0*/  LDS.128 R32, [R72+0x200] ;  /* 0x0002000048207984 */ /* 0x000fe80000000c00 */
[----:B------:R-:W3:Y:S01]  /*0800*/  LDS.128 R36, [R73+0x200] ;  /* 0x0002000049247984 */ /* 0x000ee20000000c00 */
[-C--:B0-----:R-:W-:Y:S01]  /*0810*/  FFMA R49, R16, R20.reuse, R49 ;  /* 0x0000001410317223 */ /* 0x081fe20000000031 */
[-C--:B------:R-:W-:Y:S01]  /*0820*/  FFMA R70, R17, R20.reuse, R42 ;  /* 0x0000001411467223 */ /* 0x080fe2000000002a */
[-C--:B------:R-:W-:Y:S01]  /*0830*/  FFMA R71, R18, R20.reuse, R43 ;  /* 0x0000001412477223 */ /* 0x080fe2000000002b */
[-C--:B------:R-:W-:Y:S01]  /*0840*/  FFMA R106, R19, R20.reuse, R40 ;  /* 0x00000014136a7223 */ /* 0x080fe20000000028 */
[-C--:B-1----:R-:W-:Y:S01]  /*0850*/  FFMA R77, R24, R20.reuse, R41 ;  /* 0x00000014184d7223 */ /* 0x082fe20000000029 */
[-C--:B------:R-:W-:Y:S01]  /*0860*/  FFMA R50, R25, R20.reuse, R50 ;  /* 0x0000001419327223 */ /* 0x080fe20000000032 */
[----:B------:R-:W-:Y:S01]  /*0870*/  FFMA R51, R26, R20, R51 ;  /* 0x000000141a337223 */ /* 0x000fe20000000033 */
[-C--:B------:R-:W-:Y:S01]  /*0880*/  FFMA R53, R16, R22.reuse, R53 ;  /* 0x0000001610357223 */ /* 0x080fe20000000035 */
[-C--:B------:R-:W-:Y:S01]  /*0890*/  FFMA R54, R17, R22.reuse, R54 ;  /* 0x0000001611367223 */ /* 0x080fe20000000036 */
[-C--:B------:R-:W-:Y:S01]  /*08a0*/  FFMA R55, R18, R22.reuse, R55 ;  /* 0x0000001612377223 */ /* 0x080fe20000000037 */
[-C--:B------:R-:W-:Y:S01]  /*08b0*/  FFMA R60, R19, R22.reuse, R60 ;  /* 0x00000016133c7223 */ /* 0x080fe2000000003c */
[-C--:B------:R-:W-:Y:S01]  /*08c0*/  FFMA R61, R24, R22.reuse, R61 ;  /* 0x00000016183d7223 */ /* 0x080fe2000000003d */
[-C--:B------:R-:W-:Y:S01]  /*08d0*/  FFMA R66, R25, R22.reuse, R66 ;  /* 0x0000001619427223 */ /* 0x080fe20000000042 */
[----:B------:R-:W-:Y:S01]  /*08e0*/  FFMA R69, R26, R22, R69 ;  /* 0x000000161a457223 */ /* 0x000fe20000000045 */
[-C--:B--2---:R-:W-:Y:S01]  /*08f0*/  FFMA R97, R16, R28.reuse, R97 ;  /* 0x0000001c10617223 */ /* 0x084fe20000000061 */
[-C--:B------:R-:W-:Y:S01]  /*0900*/  FFMA R94, R17, R28.reuse, R94 ;  /* 0x0000001c115e7223 */ /* 0x080fe2000000005e */
[-C--:B------:R-:W-:Y:S01]  /*0910*/  FFMA R95, R18, R28.reuse, R95 ;  /* 0x0000001c125f7223 */ /* 0x080fe2000000005f */
[-C--:B------:R-:W-:Y:S01]  /*0920*/  FFMA R92, R19, R28.reuse, R92 ;  /* 0x0000001c135c7223 */ /* 0x080fe2000000005c */
[-C--:B------:R-:W-:Y:S01]  /*0930*/  FFMA R93, R24, R28.reuse, R93 ;  /* 0x0000001c185d7223 */ /* 0x080fe2000000005d */
[-C--:B------:R-:W-:Y:S01]  /*0940*/  FFMA R90, R25, R28.reuse, R90 ;  /* 0x0000001c195a7223 */ /* 0x080fe2000000005a */
[----:B------:R-:W-:Y:S01]  /*0950*/  FFMA R91, R26, R28, R91 ;  /* 0x0000001c1a5b7223 */ /* 0x000fe2000000005b */
[----:B------:R-:W-:Y:S01]  /*0960*/  FFMA R20, R27, R20, R68 ;  /* 0x000000141b147223 */ /* 0x000fe20000000044 */
[-C--:B------:R-:W-:Y:S01]  /*0970*/  FFMA R65, R16, R21.reuse, R65 ;  /* 0x0000001510417223 */ /* 0x080fe20000000041 */
[-C--:B------:R-:W-:Y:S01]  /*0980*/  FFMA R62, R17, R21.reuse, R62 ;  /* 0x00000015113e7223 */ /* 0x080fe2000000003e */
[-C--:B------:R-:W-:Y:S01]  /*0990*/  FFMA R63, R18, R21.reuse, R63 ;  /* 0x00000015123f7223 */ /* 0x080fe2000000003f */
[-C--:B------:R-:W-:Y:S01]  /*09a0*/  FFMA R56, R19, R21.reuse, R56 ;  /* 0x0000001513387223 */ /* 0x080fe20000000038 */
[-C--:B------:R-:W-:Y:S01]  /*09b0*/  FFMA R57, R24, R21.reuse, R57 ;  /* 0x0000001518397223 */ /* 0x080fe20000000039 */
[-C--:B------:R-:W-:Y:S01]  /*09c0*/  FFMA R58, R25, R21.reuse, R58 ;  /* 0x00000015193a7223 */ /* 0x080fe2000000003a */
[-C--:B------:R-:W-:Y:S01]  /*09d0*/  FFMA R59, R26, R21.reuse, R59 ;  /* 0x000000151a3b7223 */ /* 0x080fe2000000003b */
[C---:B------:R-:W-:Y:S01]  /*09e0*/  FFMA R52, R27.reuse, R21, R52 ;  /* 0x000000151b347223 */ /* 0x040fe20000000034 */
        /* <DEDUP_REMOVED lines=25> */
[----:B------:R-:W0:Y:S01]  /*0b80*/  LDS.128 R40, [R72+0x210] ;  /* 0x0002100048287984 */ /* 0x000e220000000c00 */
[----:B------:R-:W-:Y:S01]  /*0b90*/  FFMA R30, R27, R30, R8 ;  /* 0x0000001e1b1e7223 */ /* 0x000fe20000000008 */
[----:B------:R-:W-:-:S02]  /*0ba0*/  FFMA R107, R16, R31, R9 ;  /* 0x0000001f106b7223 */ /* 0x000fc40000000009 */
[----:B------:R-:W1:Y:S01]  /*0bb0*/  LDS.128 R8, [R73+0x210] ;  /* 0x0002100049087984 */ /* 0x000e620000000c00 */
[-C--:B---3--:R-:W-:Y:S01]  /*0bc0*/  FFMA R49, R32, R36.reuse, R49 ;  /* 0x0000002420317223 */ /* 0x088fe20000000031 */
[-C--:B------:R-:W-:Y:S01]  /*0bd0*/  FFMA R70, R33, R36.reuse, R70 ;  /* 0x0000002421467223 */ /* 0x080fe20000000046 */
[-C--:B------:R-:W-:Y:S01]  /*0be0*/  FFMA R71, R34, R36.reuse, R71 ;  /* 0x0000002422477223 */ /* 0x080fe20000000047 */
[----:B------:R-:W-:Y:S01]  /*0bf0*/  FFMA R106, R35, R36, R106 ;  /* 0x00000024236a7223 */ /* 0x000fe2000000006a */
[-C--:B------:R-:W-:Y:S01]  /*0c00*/  FFMA R65, R32, R37.reuse, R65 ;  /* 0x0000002520417223 */ /* 0x080fe20000000041 */
        /* <DEDUP_REMOVED lines=15> */
[----:B------:R-:W-:Y:S04]  /*0d00*/  LDS.128 R12, [R73+0x400] ;  /* 0x00040000490c7984 */ /* 0x000fe80000000c00 */
[----:B------:R-:W2:Y:S01]  /*0d10*/  LDS.128 R4, [R72+0x400] ;  /* 0x0004000048047984 */ /* 0x000ea20000000c00 */
[-C--:B------:R-:W-:Y:S01]  /*0d20*/  FFMA R2, R25, R31.reuse, R2 ;  /* 0x0000001f19027223 */ /* 0x080fe20000000002 */
[-C--:B------:R-:W-:Y:S01]  /*0d30*/  FFMA R3, R26, R31.reuse, R3 ;  /* 0x0000001f1a037223 */ /* 0x080fe20000000003 */
[----:B------:R-:W-:Y:S01]  /*0d40*/  FFMA R0, R27, R31, R0 ;  /* 0x0000001f1b007223 */ /* 0x000fe20000000000 */
[----:B------:R-:W-:Y:S04]  /*0d50*/  LDS.128 R16, [R72+0x410] ;  /* 0x0004100048107984 */ /* 0x000fe80000000c00 */
[----:B------:R-:W-:Y:S01]  /*0d60*/  LDS.128 R24, [R73+0x600] ;  /* 0x0006000049187984 */ /* 0x000fe20000000c00 */
[-C--:B0-----:R-:W-:Y:S01]  /*0d70*/  FFMA R77, R40, R36.reuse, R77 ;  /* 0x00000024284d7223 */ /* 0x081fe2000000004d */
[CC--:B------:R-:W-:Y:S01]  /*0d80*/  FFMA R50, R41.reuse, R36.reuse, R50 ;  /* 0x0000002429327223 */ /* 0x0c0fe20000000032 */
[----:B------:R-:W-:Y:S01]  /*0d90*/  FFMA R51, R42, R36, R51 ;  /* 0x000000242a337223 */ /* 0x000fe20000000033 */
[-C--:B------:R-:W-:Y:S01]  /*0da0*/  FFMA R57, R40, R37.reuse, R57 ;  /* 0x0000002528397223 */ /* 0x080fe20000000039 */
[-C--:B------:R-:W-:Y:S01]  /*0db0*/  FFMA R58, R41, R37.reuse, R58 ;  /* 0x00000025293a7223 */ /* 0x080fe2000000003a */
[-C--:B------:R-:W-:Y:S01]  /*0dc0*/  FFMA R59, R42, R37.reuse, R59 ;  /* 0x000000252a3b7223 */ /* 0x080fe2000000003b */
[----:B------:R-:W-:Y:S01]  /*0dd0*/  FFMA R52, R43, R37, R52 ;  /* 0x000000252b347223 */ /* 0x000fe20000000034 */
[-C--:B------:R-:W-:Y:S01]  /*0de0*/  FFMA R61, R40, R38.reuse, R61 ;  /* 0x00000026283d7223 */ /* 0x080fe2000000003d */
[CC--:B------:R-:W-:Y:S01]  /*0df0*/  FFMA R66, R41.reuse, R38.reuse, R66 ;  /* 0x0000002629427223 */ /* 0x0c0fe20000000042 */
[----:B------:R-:W-:Y:S01]  /*0e00*/  FFMA R69, R42, R38, R69 ;  /* 0x000000262a457223 */ /* 0x000fe20000000045 */
[-C--:B------:R-:W-:Y:S01]  /*0e10*/  FFMA R101, R40, R39.reuse, R101 ;  /* 0x0000002728657223 */ /* 0x080fe20000000065 */
[-C--:B------:R-:W-:Y:S01]  /*0e20*/  FFMA R98, R41, R39.reuse, R98 ;  /* 0x0000002729627223 */ /* 0x080fe20000000062 */
[-C--:B------:R-:W-:Y:S01]  /*0e30*/  FFMA R99, R42, R39.reuse, R99 ;  /* 0x000000272a637223 */ /* 0x080fe20000000063 */
[C---:B------:R-:W-:Y:S01]  /*0e40*/  FFMA R96, R43.reuse, R39, R96 ;  /* 0x000000272b607223 */ /* 0x040fe20000000060 */
[C---:B------:R-:W-:Y:S01]  /*0e50*/  FFMA R36, R43.reuse, R36, R20 ;  /* 0x000000242b247223 */ /* 0x040fe20000000014 */
[----:B------:R-:W-:Y:S01]  /*0e60*/  FFMA R38, R43, R38, R22 ;  /* 0x000000262b267223 */ /* 0x000fe20000000016 */
[-C--:B-1----:R-:W-:Y:S01]  /*0e70*/  FFMA R37, R34, R10.reuse, R21 ;  /* 0x0000000a22257223 */ /* 0x082fe20000000015 */
[----:B------:R-:W-:-:S02]  /*0e80*/  FFMA R39, R40, R10, R23 ;  /* 0x0000000a28277223 */ /* 0x000fc40000000017 */
[----:B------:R-:W0:Y:S01]  /*0e90*/  LDS.128 R20, [R73+0x410] ;  /* 0x0004100049147984 */ /* 0x000e220000000c00 */
        /* <DEDUP_REMOVED lines=8> */
[CC--:B------:R-:W-:Y:S01]  /*0f20*/  FFMA R81, R32.reuse, R10.reuse, R81 ;  /* 0x0000000a20517223 */ /* 0x0c0fe20000000051 */
        /* <DEDUP_REMOVED lines=12> */
[CC--:B------:R-:W-:Y:S01]  /*0ff0*/  FFMA R83, R42.reuse, R9.reuse, R83 ;  /* 0x000000092a537223 */ /* 0x0c0fe20000000053 */
[----:B------:R-:W-:Y:S01]  /*1000*/  FFMA R80, R43, R9, R80 ;  /* 0x000000092b507223 */ /* 0x000fe20000000050 */
[-C--:B------:R-:W-:Y:S01]  /*1010*/  FFMA R104, R41, R10.reuse, R104 ;  /* 0x0000000a29687223 */ /* 0x080fe20000000068 */
[-C--:B------:R-:W-:Y:S01]  /*1020*/  FFMA R113, R42, R10.reuse, R29 ;  /* 0x0000000a2a717223 */ /* 0x080fe2000000001d */
[----:B------:R-:W-:Y:S01]  /*1030*/  FFMA R114, R43, R10, R30 ;  /* 0x0000000a2b727223 */ /* 0x000fe2000000001e */
[-C--:B------:R-:W-:Y:S01]  /*1040*/  FFMA R111, R40, R11.reuse, R111 ;  /* 0x0000000b286f7223 */ /* 0x080fe2000000006f */
[-C--:B------:R-:W-:Y:S01]  /*1050*/  FFMA R2, R41, R11.reuse, R2 ;  /* 0x0000000b29027223 */ /* 0x080fe20000000002 */
[-C--:B------:R-:W-:Y:S01]  /*1060*/  FFMA R3, R42, R11.reuse, R3 ;  /* 0x0000000b2a037223 */ /* 0x080fe20000000003 */
[----:B------:R-:W-:Y:S01]  /*1070*/  FFMA R0, R43, R11, R0 ;  /* 0x0000000b2b007223 */ /* 0x000fe20000000000 */
[-C--:B--2---:R-:W-:Y:S01]  /*1080*/  FFMA R49, R4, R12.reuse, R49 ;  /* 0x0000000c04317223 */ /* 0x084fe20000000031 */
        /* <DEDUP_REMOVED lines=15> */
[-C--:B0-----:R-:W-:Y:S01]  /*1180*/  FFMA R97, R4, R20.reuse, R97 ;  /* 0x0000001404617223 */ /* 0x081fe20000000061 */
        /* <DEDUP_REMOVED lines=15> */
[----:B------:R-:W0:Y:S04]  /*1280*/  LDS.128 R8, [R72+0x600] ;  /* 0x0006000048087984 */ /* 0x000e280000000c00 */
[----:B------:R-:W1:Y:S01]  /*1290*/  LDS.128 R4, [R73+0x610] ;  /* 0x0006100049047984 */ /* 0x000e620000000c00 */
        /* <DEDUP_REMOVED lines=32> */
[----:B------:R-:W2:Y:S01]  /*14a0*/  LDS.128 R28, [R72+0x610] ;  /* 0x00061000481c7984 */ /* 0x000ea20000000c00 */
        /* <DEDUP_REMOVED lines=16> */
[-C--:B-1----:R-:W-:Y:S01]  /*15b0*/  FFMA R97, R8, R4.reuse, R97 ;  /* 0x0000000408617223 */ /* 0x082fe20000000061 */
        /* <DEDUP_REMOVED lines=15> */
[----:B------:R-:W-:Y:S04]  /*16b0*/  LDS.128 R12, [R72+0x800] ;  /* 0x00080000480c7984 */ /* 0x000fe80000000c00 */
[----:B------:R-:W0:Y:S04]  /*16c0*/  LDS.128 R16, [R73+0x800] ;  /* 0x0008000049107984 */ /* 0x000e280000000c00 */
[----:B------:R-:W1:Y:S04]  /*16d0*/  LDS.128 R8, [R73+0x810] ;  /* 0x0008100049087984 */ /* 0x000e680000000c00 */
[----:B------:R-:W3:Y:S01]  /*16e0*/  LDS.128 R20, [R72+0x810] ;  /* 0x0008100048147984 */ /* 0x000ee20000000c00 */
        /* <DEDUP_REMOVED lines=67> */
[----:B------:R-:W2:Y:S01]  /*1b20*/  LDS.128 R12, [R73+0xa10] ;  /* 0x000a1000490c7984 */ /* 0x000ea20000000c00 */
        /* <DEDUP_REMOVED lines=33> */
[----:B------:R-:W-:Y:S04]  /*1d40*/  LDS.128 R8, [R72+0xc00] ;  /* 0x000c000048087984 */ /* 0x000fe80000000c00 */
[----:B------:R-:W3:Y:S01]  /*1d50*/  LDS.128 R20, [R73+0xc00] ;  /* 0x000c000049147984 */ /* 0x000ee20000000c00 */
[CC--:B0-----:R-:W-:Y:S01]  /*1d60*/  FFMA R70, R5.reuse, R24.reuse, R70 ;  /* 0x0000001805467223 */ /* 0x0c1fe20000000046 */
[----:B------:R-:W-:Y:S01]  /*1d70*/  FFMA R71, R6, R24, R71 ;  /* 0x0000001806477223 */ /* 0x000fe20000000047 */
[----:B-1----:R-:W-:Y:S01]  /*1d80*/  FFMA R69, R30, R26, R69 ;  /* 0x0000001a1e457223 */ /* 0x002fe20000000045 */
[-C--:B--2---:R-:W-:Y:S01]  /*1d90*/  FFMA R97, R4, R12.reuse, R97 ;  /* 0x0000000c04617223 */ /* 0x084fe20000000061 */
[-C--:B------:R-:W-:Y:S01]  /*1da0*/  FFMA R94, R5, R12.reuse, R94 ;  /* 0x0000000c055e7223 */ /* 0x080fe2000000005e */
[-C--:B------:R-:W-:Y:S01]  /*1db0*/  FFMA R95, R6, R12.reuse, R95 ;  /* 0x0000000c065f7223 */ /* 0x080fe2000000005f */
[-C--:B------:R-:W-:Y:S01]  /*1dc0*/  FFMA R92, R7, R12.reuse, R92 ;  /* 0x0000000c075c7223 */ /* 0x080fe2000000005c */
[-C--:B------:R-:W-:Y:S01]  /*1dd0*/  FFMA R93, R28, R12.reuse, R93 ;  /* 0x0000000c1c5d7223 */ /* 0x080fe2000000005d */
[-C--:B------:R-:W-:Y:S01]  /*1de0*/  FFMA R90, R29, R12.reuse, R90 ;  /* 0x0000000c1d5a7223 */ /* 0x080fe2000000005a */
[-C--:B------:R-:W-:Y:S01]  /*1df0*/  FFMA R91, R30, R12.reuse, R91 ;  /* 0x0000000c1e5b7223 */ /* 0x080fe2000000005b */
[----:B------:R-:W-:Y:S01]  /*1e00*/  FFMA R112, R31, R12, R112 ;  /* 0x0000000c1f707223 */ /* 0x000fe20000000070 */
[CC--:B------:R-:W-:Y:S01]  /*1e10*/  FFMA R49, R4.reuse, R24.reuse, R49 ;  /* 0x0000001804317223 */ /* 0x0c0fe20000000031 */
        /* <DEDUP_REMOVED lines=40> */
[----:B------:R-:W0:Y:S01]  /*20a0*/  LDS.128 R4, [R73+0xc10] ;  /* 0x000c100049047984 */ /* 0x000e220000000c00 */
[-C--:B------:R-:W-:Y:S01]  /*20b0*/  FFMA R85, R28, R13.reuse, R85 ;  /* 0x0000000d1c557223 */ /* 0x080fe20000000055 */
[-C--:B------:R-:W-:Y:S01]  /*20c0*/  FFMA R82, R29, R13.reuse, R82 ;  /* 0x0000000d1d527223 */ /* 0x080fe20000000052 */
[-C--:B------:R-:W-:Y:S01]  /*20d0*/  FFMA R83, R30, R13.reuse, R83 ;  /* 0x0000000d1e537223 */ /* 0x080fe20000000053 */
[----:B------:R-:W-:Y:S01]  /*20e0*/  FFMA R80, R31, R13, R80 ;  /* 0x0000000d1f507223 */ /* 0x000fe20000000050 */
[-C--:B---3--:R-:W-:Y:S01]  /*20f0*/  FFMA R42, R9, R20.reuse, R70 ;  /* 0x00000014092a7223 */ /* 0x088fe20000000046 */
[----:B------:R-:W-:Y:S01]  /*2100*/  FFMA R43, R10, R20, R71 ;  /* 0x000000140a2b7223 */ /* 0x000fe20000000047 */
[----:B------:R-:W-:Y:S01]  /*2110*/  FFMA R13, R34, R22, R69 ;  /* 0x00000016220d7223 */ /* 0x000fe20000000045 */
        /* <DEDUP_REMOVED lines=21> */
[----:B------:R-:W-:Y:S01]  /*2270*/  LDS.128 R24, [R72+0xe00] ;  /* 0x000e000048187984 */ /* 0x000fe20000000c00 */
[-C--:B------:R-:W-:Y:S01]  /*2280*/  FFMA R105, R8, R23.reuse, R105 ;  /* 0x0000001708697223 */ /* 0x080fe20000000069 */
[-C--:B------:R-:W-:Y:S01]  /*2290*/  FFMA R102, R9, R23.reuse, R102 ;  /* 0x0000001709667223 */ /* 0x080fe20000000066 */
[-C--:B------:R-:W-:Y:S01]  /*22a0*/  FFMA R103, R10, R23.reuse, R103 ;  /* 0x000000170a677223 */ /* 0x080fe20000000067 */
[----:B------:R-:W1:Y:S01]  /*22b0*/  LDS.128 R68, [R73+0xe00] ;  /* 0x000e000049447984 */ /* 0x000e620000000c00 */
[-C--:B------:R-:W-:Y:S01]  /*22c0*/  FFMA R100, R11, R23.reuse, R100 ;  /* 0x000000170b647223 */ /* 0x080fe20000000064 */
[-C--:B------:R-:W-:Y:S01]  /*22d0*/  FFMA R101, R32, R23.reuse, R101 ;  /* 0x0000001720657223 */ /* 0x080fe20000000065 */
[-C--:B------:R-:W-:Y:S01]  /*22e0*/  FFMA R98, R33, R23.reuse, R98 ;  /* 0x0000001721627223 */ /* 0x080fe20000000062 */
[----:B------:R-:W2:Y:S01]  /*22f0*/  LDS.128 R16, [R72+0xe10] ;  /* 0x000e100048107984 */ /* 0x000ea20000000c00 */
[-C--:B------:R-:W-:Y:S01]  /*2300*/  FFMA R99, R34, R23.reuse, R99 ;  /* 0x0000001722637223 */ /* 0x080fe20000000063 */
[----:B------:R-:W-:-:S02]  /*2310*/  FFMA R96, R35, R23, R96 ;  /* 0x0000001723607223 */ /* 0x000fc40000000060 */
[----:B------:R-:W3:Y:S01]  /*2320*/  LDS.128 R20, [R73+0xe10] ;  /* 0x000e100049147984 */ /* 0x000ee20000000c00 */
[----:B------:R-:W-:-:S06]  /*2330*/  UIADD3 UR4, UPT, UPT, UR4, 0x8, URZ ;  /* 0x0000000804047890 */ /* 0x000fcc000fffe0ff */
[----:B------:R-:W-:Y:S01]  /*2340*/  ISETP.LE.AND P0, PT, R48, UR4, PT ;  /* 0x0000000430007c0c */ /* 0x000fe2000bf03270 */
        /* <DEDUP_REMOVED lines=40> */
[----:B------:R-:W-:Y:S01]  /*25d0*/  IADD3 R46, P1, PT, R46, 0x20, RZ ;  /* 0x000000202e2e7810 */ /* 0x000fe20007f3e0ff */
[-C--:B-1----:R-:W-:Y:S01]  /*25e0*/  FFMA R65, R24, R69.reuse, R65 ;  /* 0x0000004518417223 */ /* 0x082fe20000000041 */
[-C--:B------:R-:W-:Y:S01]  /*25f0*/  FFMA R62, R25, R69.reuse, R62 ;  /* 0x00000045193e7223 */ /* 0x080fe2000000003e */
[-C--:B------:R-:W-:Y:S01]  /*2600*/  FFMA R63, R26, R69.reuse, R63 ;  /* 0x000000451a3f7223 */ /* 0x080fe2000000003f */
[-C--:B------:R-:W-:Y:S01]  /*2610*/  FFMA R56, R27, R69.reuse, R56 ;  /* 0x000000451b387223 */ /* 0x080fe20000000038 */
[-C--:B--2---:R-:W-:Y:S01]  /*2620*/  FFMA R57, R16, R69.reuse, R57 ;  /* 0x0000004510397223 */ /* 0x084fe20000000039 */
        /* <DEDUP_REMOVED lines=8> */
[CC--:B------:R-:W-:Y:S01]  /*26b0*/  FFMA R50, R17.reuse, R68.reuse, R50 ;  /* 0x0000004411327223 */ /* 0x0c0fe20000000032 */
[C---:B------:R-:W-:Y:S01]  /*26c0*/  FFMA R51, R18.reuse, R68, R51 ;  /* 0x0000004412337223 */ /* 0x040fe20000000033 */
[----:B------:R-:W-:Y:S01]  /*26d0*/  FFMA R69, R18, R70, R13 ;  /* 0x0000004612457223 */ /* 0x000fe2000000000d */
[----:B---3--:R-:W-:Y:S01]  /*26e0*/  FFMA R10, R17, R22, R4 ;  /* 0x00000016110a7223 */ /* 0x008fe20000000004 */
[----:B------:R-:W-:-:S04]  /*26f0*/  IMAD.WIDE R78, R74, 0x4, R78 ;  /* 0x000000044a4e7825 */ /* 0x000fc800078e024e */
        /* <DEDUP_REMOVED lines=47> */
[----:B------:R-:W-:Y:S01]  /*29f0*/  IADD3.X R45, PT, PT, RZ, R45, RZ, P1, !PT ;  /* 0x0000002dff2d7210 */ /* 0x000fe20000ffe4ff */
[----:B------:R-:W-:Y:S06]  /*2a00*/  BAR.SYNC.DEFER_BLOCKING 0x0 ;  /* 0x0000000000007b1d */ /* 0x000fec0000010000 */
[----:B------:R-:W-:Y:S05]  /*2a10*/  @!P0 BRA `(.L_x_1) ;  /* 0xffffffdc003c8947 */ /* 0x000fea000383ffff */
.L_x_0:
[----:B------:R-:W0:Y:S01]  /*2a20*/  LDCU.64 UR4, c[0x0][0x3a8] ;  /* 0x00007500ff0477ac */ /* 0x000e220008000a00 */
[----:B------:R-:W-:Y:S02]  /*2a30*/  IMAD R16, R64, UR7, R47 ;  /* 0x0000000740107c24 */ /* 0x000fe4000f8e022f */
[----:B------:R-:W-:-:S03]  /*2a40*/  IMAD R75, R75, R64, R76 ;  /* 0x000000404b4b7224 */ /* 0x000fc600078e024c */
[----:B------:R-:W-:Y:S02]  /*2a50*/  SHF.L.U32 R16, R16, 0x7, RZ ;  /* 0x0000000710107819 */ /* 0x000fe400000006ff */
[----:B------:R-:W-:Y:S02]  /*2a60*/  SHF.R.S32.HI R17, RZ, 0x1f, R75 ;  /* 0x0000001fff117819 */ /* 0x000fe4000001144b */
[----:B------:R-:W-:-:S04]  /*2a70*/  IADD3 R75, P0, PT, R16, R75, RZ ;  /* 0x0000004b104b7210 */ /* 0x000fc80007f1e0ff */
[----:B------:R-:W-:Y:S02]  /*2a80*/  LEA.HI.X.SX32 R16, R16, R17, 0x1, P0 ;  /* 0x0000001110107211 */ /* 0x000fe400000f0eff */
[C---:B0-----:R-:W-:Y:S01]  /*2a90*/  LEA R114, P0, R75.reuse, UR4, 0x2 ;  /* 0x000000044b727c11 */ /* 0x041fe2000f8010ff */
[----:B------:R-:W0:Y:S03]  /*2aa0*/  LDCU UR4, c[0x0][0x3a0] ;  /* 0x00007400ff0477ac */ /* 0x000e260008000800 */
[----:B------:R-:W-:Y:S01]  /*2ab0*/  LEA.HI.X R115, R75, UR5, R16, 0x2, P0 ;  /* 0x000000054b737c11 */ /* 0x000fe200080f1410 */
[----:B------:R-:W1:Y:S02]  /*2ac0*/  LDCU UR5, c[0x0][0x38c] ;  /* 0x00007180ff0577ac */ /* 0x000e640008000800 */
[C---:B------:R-:W-:Y:S02]  /*2ad0*/  IMAD.WIDE R112, R64.reuse, 0x4, R114 ;  /* 0x0000000440707825 */ /* 0x040fe400078e0272 */
[----:B------:R-:W2:Y:S04]  /*2ae0*/  LDG.E.128 R16, desc[UR8][R114.64] ;  /* 0x0000000872107981 */ /* 0x000ea8000c1e1d00 */
[----:B------:R-:W0:Y:S04]  /*2af0*/  LDG.E.128 R32, desc[UR8][R112.64] ;  /* 0x0000000870207981 */ /* 0x000e28000c1e1d00 */
[----:B------:R-:W3:Y:S01]  /*2b00*/  LDG.E.128 R20, desc[UR8][R112.64+0x10] ;  /* 0x0000100870147981 */ /* 0x000ee2000c1e1d00 */
[----:B------:R-:W-:-:S03]  /*2b10*/  IMAD.WIDE R108, R64, 0x4, R112 ;  /* 0x00000004406c7825 */ /* 0x000fc600078e0270 */
[----:B------:R-:W4:Y:S04]  /*2b20*/  LDG.E.128 R28, desc[UR8][R114.64+0x10] ;  /* 0x00001008721c7981 */ /* 0x000f28000c1e1d00 */
[----:B------:R-:W5:Y:S04]  /*2b30*/  LDG.E.128 R24, desc[UR8][R108.64] ;  /* 0x000000086c187981 */ /* 0x000f68000c1e1d00 */
[----:B------:R-:W5:Y:S01]  /*2b40*/  LDG.E.128 R76, desc[UR8][R108.64+0x10] ;  /* 0x000010086c4c7981 */ /* 0x000f62000c1e1d00 */
[----:B------:R-:W-:-:S05]  /*2b50*/  IMAD.WIDE R106, R64, 0x4, R108 ;  /* 0x00000004406a7825 */ /* 0x000fca00078e026c */
[----:B------:R-:W5:Y:S01]  /*2b60*/  LDG.E.128 R36, desc[UR8][R106.64] ;  /* 0x000000086a247981 */ /* 0x000f62000c1e1d00 */
[----:B------:R-:W-:-:S03]  /*2b70*/  IMAD.WIDE R110, R64, 0x4, R106 ;  /* 0x00000004406e7825 */ /* 0x000fc600078e026a */
[----:B------:R-:W5:Y:S01]  /*2b80*/  LDG.E.128 R44, desc[UR8][R106.64+0x10] ;  /* 0x000010086a2c7981 */ /* 0x000f62000c1e1d00 */
[----:B------:R-:W-:-:S04]  /*2b90*/  IMAD.WIDE R116, R64, 0x4, R110 ;  /* 0x0000000440747825 */ /* 0x000fc800078e026e */
[----:B0-----:R-:W-:Y:S01]  /*2ba0*/  FMUL R67, R35, UR4 ;  /* 0x0000000423437c20 */ /* 0x001fe20008400000 */
[----:B---3--:R-:W-:Y:S01]  /*2bb0*/  FMUL R74, R20, UR4 ;  /* 0x00000004144a7c20 */ /* 0x008fe20008400000 */
[----:B------:R-:W-:Y:S01]  /*2bc0*/  FMUL R75, R21, UR4 ;  /* 0x00000004154b7c20 */ /* 0x000fe20008400000 */
[----:B------:R-:W-:Y:S01]  /*2bd0*/  FMUL R118, R22, UR4 ;  /* 0x0000000416767c20 */ /* 0x000fe20008400000 */
[----:B------:R-:W-:Y:S01]  /*2be0*/  FMUL R119, R23, UR4 ;  /* 0x0000000417777c20 */ /* 0x000fe20008400000 */
[----:B-1----:R-:W-:Y:S01]  /*2bf0*/  FFMA R23, R56, UR5, R67 ;  /* 0x0000000538177c23 */ /* 0x002fe20008000043 */
[----:B--2---:R-:W-:Y:S01]  /*2c00*/  FMUL R16, R16, UR4 ;  /* 0x0000000410107c20 */ /* 0x004fe20008400000 */
[----:B------:R-:W-:Y:S01]  /*2c10*/  FFMA R56, R57, UR5, R74 ;  /* 0x0000000539387c23 */ /* 0x000fe2000800004a */
[----:B----4-:R-:W-:Y:S01]  /*2c20*/  FMUL R29, R29, UR4 ;  /* 0x000000041d1d7c20 */ /* 0x010fe20008400000 */
[----:B------:R-:W-:Y:S01]  /*2c30*/  FFMA R57, R58, UR5, R75 ;  /* 0x000000053a397c23 */ /* 0x000fe2000800004b */
[----:B------:R-:W-:Y:S01]  /*2c40*/  FMUL R17, R17, UR4 ;  /* 0x0000000411117c20 */ /* 0x000fe20008400000 */
[----:B------:R-:W-:Y:S01]  /*2c50*/  FMUL R18, R18, UR4 ;  /* 0x0000000412127c20 */ /* 0x000fe20008400000 */
[----:B------:R-:W-:Y:S01]  /*2c60*/  FMUL R19, R19, UR4 ;  /* 0x0000000413137c20 */ /* 0x000fe20008400000 */
[----:B------:R-:W-:Y:S01]  /*2c70*/  FMUL R28, R28, UR4 ;  /* 0x000000041c1c7c20 */ /* 0x000fe20008400000 */
[----:B------:R-:W-:Y:S01]  /*2c80*/  FMUL R30, R30, UR4 ;  /* 0x000000041e1e7c20 */ /* 0x000fe20008400000 */
[----:B------:R-:W-:Y:S01]  /*2c90*/  FFMA R58, R59, UR5, R118 ;  /* 0x000000053b3a7c23 */ /* 0x000fe20008000076 */
[----:B------:R-:W-:Y:S01]  /*2ca0*/  FMUL R31, R31, UR4 ;  /* 0x000000041f1f7c20 */ /* 0x000fe20008400000 */
[----:B------:R-:W-:Y:S01]  /*2cb0*/  FFMA R59, R52, UR5, R119 ;  /* 0x00000005343b7c23 */ /* 0x000fe20008000077 */
[----:B------:R-:W-:Y:S01]  /*2cc0*/  FFMA R16, R49, UR5, R16 ;  /* 0x0000000531107c23 */ /* 0x000fe20008000010 */
[----:B------:R-:W-:-:S04]  /*2cd0*/  IMAD.WIDE R118, R64, 0x4, R116 ;  /* 0x0000000440767825 */ /* 0x000fc800078e0274 */
[----:B------:R-:W-:Y:S01]  /*2ce0*/  FFMA R49, R50, UR5, R29 ;  /* 0x0000000532317c23 */ /* 0x000fe2000800001d */
[----:B------:R-:W-:Y:S01]  /*2cf0*/  FFMA R17, R42, UR5, R17 ;  /* 0x000000052a117c23 */ /* 0x000fe20008000011 */
[----:B------:R-:W-:Y:S01]  /*2d00*/  FFMA R18, R43, UR5, R18 ;  /* 0x000000052b127c23 */ /* 0x000fe20008000012 */
[----:B------:R-:W-:Y:S01]  /*2d10*/  FFMA R19, R40, UR5, R19 ;  /* 0x0000000528137c23 */ /* 0x000fe20008000013 */
[----:B------:R-:W-:Y:S01]  /*2d20*/  FFMA R48, R41, UR5, R28 ;  /* 0x0000000529307c23 */ /* 0x000fe2000800001c */
[----:B------:R-:W-:Y:S01]  /*2d30*/  FFMA R50, R51, UR5, R30 ;  /* 0x0000000533327c23 */ /* 0x000fe2000800001e */
[----:B-----5:R-:W-:Y:S01]  /*2d40*/  FMUL R24, R24, UR4 ;  /* 0x0000000418187c20 */ /* 0x020fe20008400000 */
[----:B------:R-:W-:Y:S01]  /*2d50*/  FMUL R72, R32, UR4 ;  /* 0x0000000420487c20 */ /* 0x000fe20008400000 */
[----:B------:R-:W-:Y:S01]  /*2d60*/  FMUL R71, R33, UR4 ;  /* 0x0000000421477c20 */ /* 0x000fe20008400000 */
[----:B------:R-:W-:Y:S01]  /*2d70*/  FMUL R70, R34, UR4 ;  /* 0x0000000422467c20 */ /* 0x000fe20008400000 */
[----:B------:R-:W2:Y:S01]  /*2d80*/  LDG.E.128 R40, desc[UR8][R110.64] ;  /* 0x000000086e287981 */ /* 0x000ea2000c1e1d00 */
[----:B------:R-:W-:Y:S01]  /*2d90*/  FFMA R51, R68, UR5, R31 ;  /* 0x0000000544337c23 */ /* 0x000fe2000800001f */
[----:B------:R-:W-:Y:S01]  /*2da0*/  FMUL R25, R25, UR4 ;  /* 0x0000000419197c20 */ /* 0x000fe20008400000 */
[----:B------:R-:W-:Y:S01]  /*2db0*/  FMUL R68, R26, UR4 ;  /* 0x000000041a447c20 */ /* 0x000fe20008400000 */
[----:B------:R-:W3:Y:S01]  /*2dc0*/  LDG.E.128 R32, desc[UR8][R110.64+0x10] ;  /* 0x000010086e207981 */ /* 0x000ee2000c1e1d00 */
[----:B------:R-:W-:Y:S01]  /*2dd0*/  FMUL R73, R27, UR4 ;  /* 0x000000041b497c20 */ /* 0x000fe20008400000 */
[----:B------:R-:W-:Y:S01]  /*2de0*/  FMUL R76, R76, UR4 ;  /* 0x000000044c4c7c20 */ /* 0x000fe20008400000 */
[----:B------:R-:W-:Y:S01]  /*2df0*/  FMUL R77, R77, UR4 ;  /* 0x000000044d4d7c20 */ /* 0x000fe20008400000 */
[----:B------:R-:W-:Y:S01]  /*2e00*/  FFMA R52, R53, UR5, R24 ;  /* 0x0000000535347c23 */ /* 0x000fe20008000018 */
[----:B------:R-:W-:Y:S01]  /*2e10*/  FMUL R78, R78, UR4 ;  /* 0x000000044e4e7c20 */ /* 0x000fe20008400000 */
[----:B------:R-:W-:-:S04]  /*2e20*/  IMAD.WIDE R120, R64, 0x4, R118 ;  /* 0x0000000440787825 */ /* 0x000fc800078e0276 */
[----:B------:R-:W-:Y:S01]  /*2e30*/  FFMA R53, R54, UR5, R25 ;  /* 0x0000000536357c23 */ /* 0x000fe20008000019 */
[----:B------:R-:W-:Y:S01]  /*2e40*/  FFMA R54, R55, UR5, R68 ;  /* 0x0000000537367c23 */ /* 0x000fe20008000044 */
[----:B------:R-:W4:Y:S01]  /*2e50*/  LDG.E.128 R28, desc[UR8][R116.64] ;  /* 0x00000008741c7981 */ /* 0x000f22000c1e1d00 */
[----:B------:R-:W-:Y:S01]  /*2e60*/  FFMA R20, R65, UR5, R72 ;  /* 0x0000000541147c23 */ /* 0x000fe20008000048 */
[----:B------:R-:W-:Y:S01]  /*2e70*/  FFMA R21, R62, UR5, R71 ;  /* 0x000000053e157c23 */ /* 0x000fe20008000047 */
[----:B------:R-:W-:Y:S01]  /*2e80*/  FFMA R22, R63, UR5, R70 ;  /* 0x000000053f167c23 */ /* 0x000fe20008000046 */
[----:B------:R-:W5:Y:S01]  /*2e90*/  LDG.E.128 R24, desc[UR8][R116.64+0x10] ;  /* 0x0000100874187981 */ /* 0x000f62000c1e1d00 */
[----:B------:R-:W-:Y:S01]  /*2ea0*/  FFMA R55, R60, UR5, R73 ;  /* 0x000000053c377c23 */ /* 0x000fe20008000049 */
[----:B------:R-:W-:Y:S01]  /*2eb0*/  FFMA R76, R61, UR5, R76 ;  /* 0x000000053d4c7c23 */ /* 0x000fe2000800004c */
[----:B------:R-:W-:Y:S01]  /*2ec0*/  FFMA R77, R66, UR5, R77 ;  /* 0x00000005424d7c23 */ /* 0x000fe2000800004d */
[----:B------:R-:W5:Y:S01]  /*2ed0*/  LDG.E.128 R60, desc[UR8][R118.64] ;  /* 0x00000008763c7981 */ /* 0x000f62000c1e1d00 */
[----:B------:R-:W-:-:S03]  /*2ee0*/  FFMA R78, R69, UR5, R78 ;  /* 0x00000005454e7c23 */ /* 0x000fc6000800004e */
[----:B------:R-:W5:Y:S04]  /*2ef0*/  LDG.E.128 R64, desc[UR8][R118.64+0x10] ;  /* 0x0000100876407981 */ /* 0x000f68000c1e1d00 */
[----:B------:R-:W5:Y:S04]  /*2f00*/  LDG.E.128 R68, desc[UR8][R120.64] ;  /* 0x0000000878447981 */ /* 0x000f68000c1e1d00 */
[----:B------:R-:W5:Y:S01]  /*2f10*/  LDG.E.128 R72, desc[UR8][R120.64+0x10] ;  /* 0x0000100878487981 */ /* 0x000f62000c1e1d00 */
[----:B------:R-:W-:Y:S01]  /*2f20*/  FMUL R79, R79, UR4 ;  /* 0x000000044f4f7c20 */ /* 0x000fe20008400000 */
        /* <DEDUP_REMOVED lines=8> */
[----:B------:R0:W-:Y:S01]  /*2fb0*/  STG.E.128 desc[UR8][R114.64], R16 ;  /* 0x0000001072007986 */ /* 0x0001e2000c101d08 */
[----:B------:R-:W-:-:S03]  /*2fc0*/  FFMA R79, R104, UR5, R79 ;  /* 0x00000005684f7c23 */ /* 0x000fc6000800004f */
[----:B------:R-:W-:Y:S04]  /*2fd0*/  STG.E.128 desc[UR8][R114.64+0x10], R48 ;  /* 0x0000103072007986 */ /* 0x000fe8000c101d08 */
[----:B------:R1:W-:Y:S04]  /*2fe0*/  STG.E.128 desc[UR8][R112.64], R20 ;  /* 0x0000001470007986 */ /* 0x0003e8000c101d08 */
[----:B------:R-:W-:Y:S01]  /*2ff0*/  STG.E.128 desc[UR8][R112.64+0x10], R56 ;  /* 0x0000103870007986 */ /* 0x000fe2000c101d08 */
[----:B0-----:R-:W-:Y:S01]  /*3000*/  FFMA R16, R105, UR5, R36 ;  /* 0x0000000569107c23 */ /* 0x001fe20008000024 */
[----:B------:R-:W-:Y:S01]  /*3010*/  FFMA R17, R102, UR5, R37 ;  /* 0x0000000566117c23 */ /* 0x000fe20008000025 */
[----:B------:R-:W-:Y:S01]  /*3020*/  FFMA R18, R103, UR5, R38 ;  /* 0x0000000567127c23 */ /* 0x000fe20008000026 */
[----:B------:R-:W-:Y:S01]  /*3030*/  FFMA R19, R100, UR5, R39 ;  /* 0x0000000564137c23 */ /* 0x000fe20008000027 */
[----:B------:R-:W-:Y:S01]  /*3040*/  STG.E.128 desc[UR8][R108.64], R52 ;  /* 0x000000346c007986 */ /* 0x000fe2000c101d08 */
[----:B-1----:R-:W-:Y:S01]  /*3050*/  FFMA R20, R101, UR5, R44 ;  /* 0x0000000565147c23 */ /* 0x002fe2000800002c */
[----:B------:R-:W-:Y:S01]  /*3060*/  FFMA R21, R98, UR5, R45 ;  /* 0x0000000562157c23 */ /* 0x000fe2000800002d */
[----:B------:R-:W-:Y:S01]  /*3070*/  FFMA R22, R99, UR5, R46 ;  /* 0x0000000563167c23 */ /* 0x000fe2000800002e */
[----:B------:R-:W-:Y:S01]  /*3080*/  FFMA R23, R96, UR5, R47 ;  /* 0x0000000560177c23 */ /* 0x000fe2000800002f */
[----:B------:R-:W-:Y:S04]  /*3090*/  STG.E.128 desc[UR8][R108.64+0x10], R76 ;  /* 0x0000104c6c007986 */ /* 0x000fe8000c101d08 */
[----:B------:R0:W-:Y:S04]  /*30a0*/  STG.E.128 desc[UR8][R106.64], R16 ;  /* 0x000000106a007986 */ /* 0x0001e8000c101d08 */
[----:B------:R1:W-:Y:S01]  /*30b0*/  STG.E.128 desc[UR8][R106.64+0x10], R20 ;  /* 0x000010146a007986 */ /* 0x0003e2000c101d08 */
[----:B--2---:R-:W-:Y:S01]  /*30c0*/  FMUL R40, R40, UR4 ;  /* 0x0000000428287c20 */ /* 0x004fe20008400000 */
[----:B------:R-:W-:Y:S01]  /*30d0*/  FMUL R41, R41, UR4 ;  /* 0x0000000429297c20 */ /* 0x000fe20008400000 */
[----:B------:R-:W-:Y:S01]  /*30e0*/  FMUL R42, R42, UR4 ;  /* 0x000000042a2a7c20 */ /* 0x000fe20008400000 */
[----:B------:R-:W-:Y:S01]  /*30f0*/  FMUL R43, R43, UR4 ;  /* 0x000000042b2b7c20 */ /* 0x000fe20008400000 */
[----:B---3--:R-:W-:Y:S01]  /*3100*/  FMUL R32, R32, UR4 ;  /* 0x0000000420207c20 */ /* 0x008fe20008400000 */
[----:B------:R-:W-:Y:S01]  /*3110*/  FMUL R33, R33, UR4 ;  /* 0x0000000421217c20 */ /* 0x000fe20008400000 */
[----:B------:R-:W-:Y:S01]  /*3120*/  FMUL R34, R34, UR4 ;  /* 0x0000000422227c20 */ /* 0x000fe20008400000 */
[----:B------:R-:W-:Y:S01]  /*3130*/  FMUL R35, R35, UR4 ;  /* 0x0000000423237c20 */ /* 0x000fe20008400000 */
[----:B0-----:R-:W-:Y:S01]  /*3140*/  FFMA R16, R97, UR5, R40 ;  /* 0x0000000561107c23 */ /* 0x001fe20008000028 */
[----:B------:R-:W-:Y:S01]  /*3150*/  FFMA R17, R94, UR5, R41 ;  /* 0x000000055e117c23 */ /* 0x000fe20008000029 */
[----:B------:R-:W-:Y:S01]  /*3160*/  FFMA R18, R95, UR5, R42 ;  /* 0x000000055f127c23 */ /* 0x000fe2000800002a */
[----:B------:R-:W-:Y:S01]  /*3170*/  FFMA R19, R92, UR5, R43 ;  /* 0x000000055c137c23 */ /* 0x000fe2000800002b */
[----:B-1----:R-:W-:Y:S01]  /*3180*/  FFMA R20, R93, UR5, R32 ;  /* 0x000000055d147c23 */ /* 0x002fe20008000020 */
[----:B------:R-:W-:Y:S01]  /*3190*/  FFMA R21, R90, UR5, R33 ;  /* 0x000000055a157c23 */ /* 0x000fe20008000021 */
[----:B------:R-:W-:Y:S01]  /*31a0*/  FFMA R22, R91, UR5, R34 ;  /* 0x000000055b167c23 */ /* 0x000fe20008000022 */
[----:B------:R-:W-:Y:S01]  /*31b0*/  FFMA R23, R88, UR5, R35 ;  /* 0x0000000558177c23 */ /* 0x000fe20008000023 */
[----:B----4-:R-:W-:Y:S01]  /*31c0*/  FMUL R28, R28, UR4 ;  /* 0x000000041c1c7c20 */ /* 0x010fe20008400000 */
[----:B------:R-:W-:Y:S01]  /*31d0*/  FMUL R29, R29, UR4 ;  /* 0x000000041d1d7c20 */ /* 0x000fe20008400000 */
[----:B------:R-:W-:Y:S01]  /*31e0*/  FMUL R30, R30, UR4 ;  /* 0x000000041e1e7c20 */ /* 0x000fe20008400000 */
[----:B------:R-:W-:Y:S01]  /*31f0*/  FMUL R31, R31, UR4 ;  /* 0x000000041f1f7c20 */ /* 0x000fe20008400000 */
[----:B-----5:R-:W-:Y:S01]  /*3200*/  FMUL R24, R24, UR4 ;  /* 0x0000000418187c20 */ /* 0x020fe20008400000 */
        /* <DEDUP_REMOVED lines=20> */
[----:B------:R-:W-:Y:S01]  /*3350*/  FFMA R28, R89, UR5, R28 ;  /* 0x00000005591c7c23 */ /* 0x000fe2000800001c */
[----:B------:R-:W-:Y:S01]  /*3360*/  FFMA R29, R86, UR5, R29 ;  /* 0x00000005561d7c23 */ /* 0x000fe2000800001d */
[----:B------:R-:W-:Y:S01]  /*3370*/  FFMA R30, R87, UR5, R30 ;  /* 0x00000005571e7c23 */ /* 0x000fe2000800001e */
[----:B------:R-:W-:Y:S01]  /*3380*/  FFMA R31, R84, UR5, R31 ;  /* 0x00000005541f7c23 */ /* 0x000fe2000800001f */
[----:B------:R1:W-:Y:S01]  /*3390*/  STG.E.128 desc[UR8][R110.64+0x10], R20 ;  /* 0x000010146e007986 */ /* 0x0003e2000c101d08 */
[----:B------:R-:W-:Y:S01]  /*33a0*/  FFMA R64, R13, UR5, R64 ;  /* 0x000000050d407c23 */ /* 0x000fe20008000040 */
        /* <DEDUP_REMOVED lines=10> */
[----:B0-----:R-:W-:Y:S01]  /*3450*/  FFMA R16, R85, UR5, R24 ;  /* 0x0000000555107c23 */ /* 0x001fe20008000018 */
[----:B------:R-:W-:Y:S01]  /*3460*/  FFMA R17, R82, UR5, R25 ;  /* 0x0000000552117c23 */ /* 0x000fe20008000019 */
[----:B------:R-:W-:Y:S01]  /*3470*/  FFMA R18, R83, UR5, R26 ;  /* 0x0000000553127c23 */ /* 0x000fe2000800001a */
[----:B------:R-:W-:Y:S01]  /*3480*/  FFMA R19, R80, UR5, R27 ;  /* 0x0000000550137c23 */ /* 0x000fe2000800001b */
[----:B------:R-:W-:Y:S01]  /*3490*/  FFMA R75, R0, UR5, R75 ;  /* 0x00000005004b7c23 */ /* 0x000fe2000800004b */
[----:B-1----:R-:W-:Y:S01]  /*34a0*/  FFMA R20, R81, UR5, R60 ;  /* 0x0000000551147c23 */ /* 0x002fe2000800003c */
[----:B------:R-:W-:Y:S01]  /*34b0*/  FFMA R21, R14, UR5, R61 ;  /* 0x000000050e157c23 */ /* 0x000fe2000800003d */
[----:B------:R-:W-:Y:S01]  /*34c0*/  FFMA R22, R15, UR5, R62 ;  /* 0x000000050f167c23 */ /* 0x000fe2000800003e */
[----:B------:R-:W-:Y:S01]  /*34d0*/  FFMA R23, R12, UR5, R63 ;  /* 0x000000050c177c23 */ /* 0x000fe2000800003f */
[----:B------:R-:W-:Y:S04]  /*34e0*/  STG.E.128 desc[UR8][R116.64], R28 ;  /* 0x0000001c74007986 */ /* 0x000fe8000c101d08 */
[----:B------:R-:W-:Y:S04]  /*34f0*/  STG.E.128 desc[UR8][R116.64+0x10], R16 ;  /* 0x0000101074007986 */ /* 0x000fe8000c101d08 */
[----:B------:R-:W-:Y:S04]  /*3500*/  STG.E.128 desc[UR8][R118.64], R20 ;  /* 0x0000001476007986 */ /* 0x000fe8000c101d08 */
[----:B------:R-:W-:Y:S04]  /*3510*/  STG.E.128 desc[UR8][R118.64+0x10], R64 ;  /* 0x0000104076007986 */ /* 0x000fe8000c101d08 */
[----:B------:R-:W-:Y:S04]  /*3520*/  STG.E.128 desc[UR8][R120.64], R68 ;  /* 0x0000004478007986 */ /* 0x000fe8000c101d08 */
[----:B------:R-:W-:Y:S01]  /*3530*/  STG.E.128 desc[UR8][R120.64+0x10], R72 ;  /* 0x0000104878007986 */ /* 0x000fe2000c101d08 */
[----:B------:R-:W-:Y:S05]  /*3540*/  EXIT ;  /* 0x000000000000794d */ /* 0x000fea0003800000 */
.L_x_2:
[----:B------:R-:W-:-:S00]  /*3550*/  BRA `(.L_x_2) ;  /* 0xfffffffc00fc7947 */ /* 0x000fc0000383ffff */
[----:B------:R-:W-:-:S00]  /*3560*/  NOP ;  /* 0x0000000000007918 */ /* 0x000fc00000000000 */
        /* <DEDUP_REMOVED lines=9> */
.L_x_3:


//--------------------- .nv.shared._Z10mysgemm_v8iiifPfS_fS_ --------------------------
	.section	.nv.shared._Z10mysgemm_v8iiifPfS_fS_,"aw",@nobits
	.sectionflags	@""
	.align	4
.nv.shared._Z10mysgemm_v8iiifPfS_fS_:
	.zero		9216


//--------------------- .nv.shared.reserved.0     --------------------------
	.section	.nv.shared.reserved.0,"aw",@nobits
	.weak		__nv_reservedSMEM_offset_0_alias
	.size		__nv_reservedSMEM_offset_0_alias, 0, 64
	.other		__nv_reservedSMEM_offset_0_alias,@"STO_CUDA_RESERVED_SHARED STV_DEFAULT"
__nv_reservedSMEM_offset_0_alias:
	.zero		0
	.zero		64


//--------------------- .nv.constant0._Z10mysgemm_v8iiifPfS_fS_ --------------------------
	.section	.nv.constant0._Z10mysgemm_v8iiifPfS_fS_,"a",@progbits
	.sectionflags	@""
	.align	4
.nv.constant0._Z10mysgemm_v8iiifPfS_fS_:
	.zero		944


//--------------------- SYMBOLS --------------------------

	.type		.nv.reservedSmem.offset0,@object
	.size		.nv.reservedSmem.offset0,0x4
	.type		.nv.reservedSmem.cap,@object
	.size		.nv.reservedSmem.cap,0x4
